//
// Generated by NVIDIA NVVM Compiler
//
// Compiler Build ID: CL-36424714
// Cuda compilation tools, release 13.0, V13.0.88
// Based on NVVM 20.0.0
//

.version 9.0
.target sm_100
.address_size 64

	// .globl	_Z12setup_kernelP17curandStateXORWOW
.extern .func  (.param .b32 func_retval0) vprintf
(
	.param .b64 vprintf_param_0,
	.param .b64 vprintf_param_1
)
;
.global .align 4 .b8 precalc_xorwow_matrix[102400];
.global .align 4 .b8 precalc_xorwow_offset_matrix[102400];
.global .align 4 .b8 mrg32k3aM1[2304];
.global .align 4 .b8 mrg32k3aM2[2304];
.global .align 4 .b8 mrg32k3aM1SubSeq[2016];
.global .align 4 .b8 mrg32k3aM2SubSeq[2016];
.global .align 4 .b8 mrg32k3aM1Seq[2304];
.global .align 4 .b8 mrg32k3aM2Seq[2304];
.const .align 8 .b8 __cr_lgamma_table[72];
.global .align 1 .b8 $str[26] = {105, 100, 120, 32, 37, 100, 32, 115, 116, 97, 114, 116, 101, 100, 32, 120, 32, 37, 100, 32, 121, 32, 37, 100, 10};
.global .align 1 .b8 $str$1[26] = {105, 100, 120, 32, 37, 100, 32, 102, 105, 110, 105, 115, 104, 101, 100, 32, 40, 37, 100, 44, 32, 37, 100, 41, 10};
.global .align 1 .b8 $str$2[16] = {105, 100, 120, 32, 37, 100, 32, 115, 107, 105, 112, 112, 101, 100, 10};

.visible .entry _Z12setup_kernelP17curandStateXORWOW(
	.param .u64 .ptr .align 1 _Z12setup_kernelP17curandStateXORWOW_param_0
)
{
	.reg .pred 	%p<24>;
	.reg .b32 	%r<406>;
	.reg .b64 	%rd<18>;

	ld.param.u64 	%rd8, [_Z12setup_kernelP17curandStateXORWOW_param_0];
	cvta.to.global.u64 	%rd9, %rd8;
	mov.u32 	%r182, %ctaid.x;
	mov.u32 	%r183, %ntid.x;
	mov.u32 	%r184, %tid.x;
	mad.lo.s32 	%r185, %r182, %r183, %r184;
	cvt.s64.s32 	%rd17, %r185;
	mul.wide.s32 	%rd10, %r185, 48;
	add.s64 	%rd2, %rd9, %rd10;
	mov.b32 	%r186, 1593684748;
	mov.b32 	%r187, 832094735;
	st.global.v2.u32 	[%rd2], {%r187, %r186};
	mov.b32 	%r188, -123459836;
	mov.b32 	%r189, 1111207954;
	st.global.v2.u32 	[%rd2+8], {%r189, %r188};
	mov.b32 	%r190, 1476011280;
	mov.b32 	%r191, -589760388;
	st.global.v2.u32 	[%rd2+16], {%r191, %r190};
	setp.eq.s32 	%p1, %r185, 0;
	@%p1 bra 	$L__BB0_42;
	mov.b32 	%r312, 0;
	mov.u64 	%rd12, precalc_xorwow_matrix;
$L__BB0_2:
	and.b64  	%rd4, %rd17, 3;
	setp.eq.s64 	%p2, %rd4, 0;
	@%p2 bra 	$L__BB0_41;
	mul.wide.u32 	%rd11, %r312, 3200;
	add.s64 	%rd5, %rd12, %rd11;
	cvt.u32.u64 	%r2, %rd4;
	mov.b32 	%r313, 0;
$L__BB0_4:
	mov.b32 	%r326, 0;
	mov.u32 	%r327, %r326;
	mov.u32 	%r328, %r326;
	mov.u32 	%r329, %r326;
	mov.u32 	%r330, %r326;
	mov.u32 	%r319, %r326;
$L__BB0_5:
	mul.wide.u32 	%rd13, %r319, 4;
	add.s64 	%rd14, %rd2, %rd13;
	ld.global.u32 	%r10, [%rd14+4];
	shl.b32 	%r11, %r319, 5;
	mov.b32 	%r325, 0;
$L__BB0_6:
	.pragma "nounroll";
	shr.u32 	%r196, %r10, %r325;
	and.b32  	%r197, %r196, 1;
	setp.eq.b32 	%p3, %r197, 1;
	not.pred 	%p4, %p3;
	add.s32 	%r198, %r11, %r325;
	mul.lo.s32 	%r199, %r198, 5;
	mul.wide.u32 	%rd15, %r199, 4;
	add.s64 	%rd6, %rd5, %rd15;
	@%p4 bra 	$L__BB0_8;
	ld.global.u32 	%r200, [%rd6];
	xor.b32  	%r330, %r330, %r200;
	ld.global.u32 	%r201, [%rd6+4];
	xor.b32  	%r329, %r329, %r201;
	ld.global.u32 	%r202, [%rd6+8];
	xor.b32  	%r328, %r328, %r202;
	ld.global.u32 	%r203, [%rd6+12];
	xor.b32  	%r327, %r327, %r203;
	ld.global.u32 	%r204, [%rd6+16];
	xor.b32  	%r326, %r326, %r204;
$L__BB0_8:
	and.b32  	%r206, %r196, 2;
	setp.eq.s32 	%p5, %r206, 0;
	@%p5 bra 	$L__BB0_10;
	ld.global.u32 	%r207, [%rd6+20];
	xor.b32  	%r330, %r330, %r207;
	ld.global.u32 	%r208, [%rd6+24];
	xor.b32  	%r329, %r329, %r208;
	ld.global.u32 	%r209, [%rd6+28];
	xor.b32  	%r328, %r328, %r209;
	ld.global.u32 	%r210, [%rd6+32];
	xor.b32  	%r327, %r327, %r210;
	ld.global.u32 	%r211, [%rd6+36];
	xor.b32  	%r326, %r326, %r211;
$L__BB0_10:
	and.b32  	%r213, %r196, 4;
	setp.eq.s32 	%p6, %r213, 0;
	@%p6 bra 	$L__BB0_12;
	ld.global.u32 	%r214, [%rd6+40];
	xor.b32  	%r330, %r330, %r214;
	ld.global.u32 	%r215, [%rd6+44];
	xor.b32  	%r329, %r329, %r215;
	ld.global.u32 	%r216, [%rd6+48];
	xor.b32  	%r328, %r328, %r216;
	ld.global.u32 	%r217, [%rd6+52];
	xor.b32  	%r327, %r327, %r217;
	ld.global.u32 	%r218, [%rd6+56];
	xor.b32  	%r326, %r326, %r218;
$L__BB0_12:
	and.b32  	%r220, %r196, 8;
	setp.eq.s32 	%p7, %r220, 0;
	@%p7 bra 	$L__BB0_14;
	ld.global.u32 	%r221, [%rd6+60];
	xor.b32  	%r330, %r330, %r221;
	ld.global.u32 	%r222, [%rd6+64];
	xor.b32  	%r329, %r329, %r222;
	ld.global.u32 	%r223, [%rd6+68];
	xor.b32  	%r328, %r328, %r223;
	ld.global.u32 	%r224, [%rd6+72];
	xor.b32  	%r327, %r327, %r224;
	ld.global.u32 	%r225, [%rd6+76];
	xor.b32  	%r326, %r326, %r225;
$L__BB0_14:
	and.b32  	%r227, %r196, 16;
	setp.eq.s32 	%p8, %r227, 0;
	@%p8 bra 	$L__BB0_16;
	ld.global.u32 	%r228, [%rd6+80];
	xor.b32  	%r330, %r330, %r228;
	ld.global.u32 	%r229, [%rd6+84];
	xor.b32  	%r329, %r329, %r229;
	ld.global.u32 	%r230, [%rd6+88];
	xor.b32  	%r328, %r328, %r230;
	ld.global.u32 	%r231, [%rd6+92];
	xor.b32  	%r327, %r327, %r231;
	ld.global.u32 	%r232, [%rd6+96];
	xor.b32  	%r326, %r326, %r232;
$L__BB0_16:
	and.b32  	%r234, %r196, 32;
	setp.eq.s32 	%p9, %r234, 0;
	@%p9 bra 	$L__BB0_18;
	ld.global.u32 	%r235, [%rd6+100];
	xor.b32  	%r330, %r330, %r235;
	ld.global.u32 	%r236, [%rd6+104];
	xor.b32  	%r329, %r329, %r236;
	ld.global.u32 	%r237, [%rd6+108];
	xor.b32  	%r328, %r328, %r237;
	ld.global.u32 	%r238, [%rd6+112];
	xor.b32  	%r327, %r327, %r238;
	ld.global.u32 	%r239, [%rd6+116];
	xor.b32  	%r326, %r326, %r239;
$L__BB0_18:
	and.b32  	%r241, %r196, 64;
	setp.eq.s32 	%p10, %r241, 0;
	@%p10 bra 	$L__BB0_20;
	ld.global.u32 	%r242, [%rd6+120];
	xor.b32  	%r330, %r330, %r242;
	ld.global.u32 	%r243, [%rd6+124];
	xor.b32  	%r329, %r329, %r243;
	ld.global.u32 	%r244, [%rd6+128];
	xor.b32  	%r328, %r328, %r244;
	ld.global.u32 	%r245, [%rd6+132];
	xor.b32  	%r327, %r327, %r245;
	ld.global.u32 	%r246, [%rd6+136];
	xor.b32  	%r326, %r326, %r246;
$L__BB0_20:
	and.b32  	%r248, %r196, 128;
	setp.eq.s32 	%p11, %r248, 0;
	@%p11 bra 	$L__BB0_22;
	ld.global.u32 	%r249, [%rd6+140];
	xor.b32  	%r330, %r330, %r249;
	ld.global.u32 	%r250, [%rd6+144];
	xor.b32  	%r329, %r329, %r250;
	ld.global.u32 	%r251, [%rd6+148];
	xor.b32  	%r328, %r328, %r251;
	ld.global.u32 	%r252, [%rd6+152];
	xor.b32  	%r327, %r327, %r252;
	ld.global.u32 	%r253, [%rd6+156];
	xor.b32  	%r326, %r326, %r253;
$L__BB0_22:
	and.b32  	%r255, %r196, 256;
	setp.eq.s32 	%p12, %r255, 0;
	@%p12 bra 	$L__BB0_24;
	ld.global.u32 	%r256, [%rd6+160];
	xor.b32  	%r330, %r330, %r256;
	ld.global.u32 	%r257, [%rd6+164];
	xor.b32  	%r329, %r329, %r257;
	ld.global.u32 	%r258, [%rd6+168];
	xor.b32  	%r328, %r328, %r258;
	ld.global.u32 	%r259, [%rd6+172];
	xor.b32  	%r327, %r327, %r259;
	ld.global.u32 	%r260, [%rd6+176];
	xor.b32  	%r326, %r326, %r260;
$L__BB0_24:
	and.b32  	%r262, %r196, 512;
	setp.eq.s32 	%p13, %r262, 0;
	@%p13 bra 	$L__BB0_26;
	ld.global.u32 	%r263, [%rd6+180];
	xor.b32  	%r330, %r330, %r263;
	ld.global.u32 	%r264, [%rd6+184];
	xor.b32  	%r329, %r329, %r264;
	ld.global.u32 	%r265, [%rd6+188];
	xor.b32  	%r328, %r328, %r265;
	ld.global.u32 	%r266, [%rd6+192];
	xor.b32  	%r327, %r327, %r266;
	ld.global.u32 	%r267, [%rd6+196];
	xor.b32  	%r326, %r326, %r267;
$L__BB0_26:
	and.b32  	%r269, %r196, 1024;
	setp.eq.s32 	%p14, %r269, 0;
	@%p14 bra 	$L__BB0_28;
	ld.global.u32 	%r270, [%rd6+200];
	xor.b32  	%r330, %r330, %r270;
	ld.global.u32 	%r271, [%rd6+204];
	xor.b32  	%r329, %r329, %r271;
	ld.global.u32 	%r272, [%rd6+208];
	xor.b32  	%r328, %r328, %r272;
	ld.global.u32 	%r273, [%rd6+212];
	xor.b32  	%r327, %r327, %r273;
	ld.global.u32 	%r274, [%rd6+216];
	xor.b32  	%r326, %r326, %r274;
$L__BB0_28:
	and.b32  	%r276, %r196, 2048;
	setp.eq.s32 	%p15, %r276, 0;
	@%p15 bra 	$L__BB0_30;
	ld.global.u32 	%r277, [%rd6+220];
	xor.b32  	%r330, %r330, %r277;
	ld.global.u32 	%r278, [%rd6+224];
	xor.b32  	%r329, %r329, %r278;
	ld.global.u32 	%r279, [%rd6+228];
	xor.b32  	%r328, %r328, %r279;
	ld.global.u32 	%r280, [%rd6+232];
	xor.b32  	%r327, %r327, %r280;
	ld.global.u32 	%r281, [%rd6+236];
	xor.b32  	%r326, %r326, %r281;
$L__BB0_30:
	and.b32  	%r283, %r196, 4096;
	setp.eq.s32 	%p16, %r283, 0;
	@%p16 bra 	$L__BB0_32;
	ld.global.u32 	%r284, [%rd6+240];
	xor.b32  	%r330, %r330, %r284;
	ld.global.u32 	%r285, [%rd6+244];
	xor.b32  	%r329, %r329, %r285;
	ld.global.u32 	%r286, [%rd6+248];
	xor.b32  	%r328, %r328, %r286;
	ld.global.u32 	%r287, [%rd6+252];
	xor.b32  	%r327, %r327, %r287;
	ld.global.u32 	%r288, [%rd6+256];
	xor.b32  	%r326, %r326, %r288;
$L__BB0_32:
	and.b32  	%r290, %r196, 8192;
	setp.eq.s32 	%p17, %r290, 0;
	@%p17 bra 	$L__BB0_34;
	ld.global.u32 	%r291, [%rd6+260];
	xor.b32  	%r330, %r330, %r291;
	ld.global.u32 	%r292, [%rd6+264];
	xor.b32  	%r329, %r329, %r292;
	ld.global.u32 	%r293, [%rd6+268];
	xor.b32  	%r328, %r328, %r293;
	ld.global.u32 	%r294, [%rd6+272];
	xor.b32  	%r327, %r327, %r294;
	ld.global.u32 	%r295, [%rd6+276];
	xor.b32  	%r326, %r326, %r295;
$L__BB0_34:
	and.b32  	%r297, %r196, 16384;
	setp.eq.s32 	%p18, %r297, 0;
	@%p18 bra 	$L__BB0_36;
	ld.global.u32 	%r298, [%rd6+280];
	xor.b32  	%r330, %r330, %r298;
	ld.global.u32 	%r299, [%rd6+284];
	xor.b32  	%r329, %r329, %r299;
	ld.global.u32 	%r300, [%rd6+288];
	xor.b32  	%r328, %r328, %r300;
	ld.global.u32 	%r301, [%rd6+292];
	xor.b32  	%r327, %r327, %r301;
	ld.global.u32 	%r302, [%rd6+296];
	xor.b32  	%r326, %r326, %r302;
$L__BB0_36:
	and.b32  	%r304, %r196, 32768;
	setp.eq.s32 	%p19, %r304, 0;
	@%p19 bra 	$L__BB0_38;
	ld.global.u32 	%r305, [%rd6+300];
	xor.b32  	%r330, %r330, %r305;
	ld.global.u32 	%r306, [%rd6+304];
	xor.b32  	%r329, %r329, %r306;
	ld.global.u32 	%r307, [%rd6+308];
	xor.b32  	%r328, %r328, %r307;
	ld.global.u32 	%r308, [%rd6+312];
	xor.b32  	%r327, %r327, %r308;
	ld.global.u32 	%r309, [%rd6+316];
	xor.b32  	%r326, %r326, %r309;
$L__BB0_38:
	add.s32 	%r325, %r325, 16;
	setp.ne.s32 	%p20, %r325, 32;
	@%p20 bra 	$L__BB0_6;
	mad.lo.s32 	%r310, %r319, -31, %r11;
	add.s32 	%r319, %r310, 1;
	setp.ne.s32 	%p21, %r319, 5;
	@%p21 bra 	$L__BB0_5;
	st.global.u32 	[%rd2+4], %r330;
	st.global.u32 	[%rd2+8], %r329;
	st.global.u32 	[%rd2+12], %r328;
	st.global.u32 	[%rd2+16], %r327;
	st.global.u32 	[%rd2+20], %r326;
	add.s32 	%r313, %r313, 1;
	setp.lt.u32 	%p22, %r313, %r2;
	@%p22 bra 	$L__BB0_4;
$L__BB0_41:
	shr.u64 	%rd7, %rd17, 2;
	add.s32 	%r312, %r312, 1;
	setp.gt.u64 	%p23, %rd17, 3;
	mov.u64 	%rd17, %rd7;
	@%p23 bra 	$L__BB0_2;
$L__BB0_42:
	mov.b32 	%r311, 0;
	st.global.v2.u32 	[%rd2+24], {%r311, %r311};
	st.global.u32 	[%rd2+32], %r311;
	mov.b64 	%rd16, 0;
	st.global.u64 	[%rd2+40], %rd16;
	ret;

}
	// .globl	_Z15simulate_kernelP17curandStateXORWOWPiS1_
.visible .entry _Z15simulate_kernelP17curandStateXORWOWPiS1_(
	.param .u64 .ptr .align 1 _Z15simulate_kernelP17curandStateXORWOWPiS1__param_0,
	.param .u64 .ptr .align 1 _Z15simulate_kernelP17curandStateXORWOWPiS1__param_1,
	.param .u64 .ptr .align 1 _Z15simulate_kernelP17curandStateXORWOWPiS1__param_2
)
{
	.local .align 8 .b8 	__local_depot1[16];
	.reg .b64 	%SP;
	.reg .b64 	%SPL;
	.reg .pred 	%p<36>;
	.reg .b32 	%r<194>;
	.reg .b32 	%f<19>;
	.reg .b64 	%rd<37>;

	mov.u64 	%SPL, __local_depot1;
	cvta.local.u64 	%SP, %SPL;
	ld.param.u64 	%rd6, [_Z15simulate_kernelP17curandStateXORWOWPiS1__param_0];
	ld.param.u64 	%rd7, [_Z15simulate_kernelP17curandStateXORWOWPiS1__param_1];
	cvta.to.global.u64 	%rd1, %rd7;
	cvta.to.global.u64 	%rd8, %rd6;
	add.u64 	%rd9, %SP, 0;
	add.u64 	%rd2, %SPL, 0;
	mov.u32 	%r63, %ctaid.x;
	mov.u32 	%r64, %ntid.x;
	mov.u32 	%r65, %tid.x;
	mad.lo.s32 	%r1, %r63, %r64, %r65;
	mul.wide.s32 	%rd10, %r1, 48;
	add.s64 	%rd3, %rd8, %rd10;
	ld.global.v2.u32 	{%r66, %r67}, [%rd3];
	shr.u32 	%r68, %r67, 2;
	xor.b32  	%r69, %r68, %r67;
	ld.global.v2.u32 	{%r70, %r176}, [%rd3+8];
	ld.global.v2.u32 	{%r175, %r174}, [%rd3+16];
	shl.b32 	%r71, %r174, 4;
	shl.b32 	%r72, %r69, 1;
	xor.b32  	%r73, %r72, %r71;
	xor.b32  	%r74, %r73, %r69;
	xor.b32  	%r173, %r74, %r174;
	add.s32 	%r75, %r66, %r173;
	add.s32 	%r76, %r75, 362437;
	cvt.rn.f32.u32 	%f1, %r76;
	fma.rn.f32 	%f2, %f1, 0f2F800000, 0f2F000000;
	shr.u32 	%r77, %r70, 2;
	xor.b32  	%r78, %r77, %r70;
	st.global.v2.u32 	[%rd3+8], {%r175, %r174};
	shl.b32 	%r79, %r173, 4;
	shl.b32 	%r80, %r78, 1;
	xor.b32  	%r81, %r80, %r79;
	xor.b32  	%r82, %r81, %r78;
	xor.b32  	%r172, %r82, %r173;
	st.global.v2.u32 	[%rd3+16], {%r173, %r172};
	add.s32 	%r171, %r66, 724874;
	st.global.v2.u32 	[%rd3], {%r171, %r176};
	add.s32 	%r83, %r172, %r171;
	cvt.rn.f32.u32 	%f3, %r83;
	fma.rn.f32 	%f4, %f3, 0f2F800000, 0f2F000000;
	mul.f32 	%f5, %f2, 0f42C80000;
	cvt.rzi.s32.f32 	%r177, %f5;
	mul.f32 	%f6, %f4, 0f42C80000;
	cvt.rzi.s32.f32 	%r178, %f6;
$L__BB1_1:
	mov.u32 	%r13, %r174;
	mov.u32 	%r12, %r173;
	mov.u32 	%r174, %r172;
	mul.hi.s32 	%r84, %r178, 1717986919;
	shr.u32 	%r85, %r84, 31;
	shr.s32 	%r86, %r84, 2;
	add.s32 	%r87, %r86, %r85;
	mul.lo.s32 	%r88, %r87, 10;
	sub.s32 	%r180, %r178, %r88;
	mul.hi.s32 	%r89, %r177, 1717986919;
	shr.u32 	%r90, %r89, 31;
	shr.s32 	%r91, %r89, 2;
	add.s32 	%r92, %r91, %r90;
	mul.lo.s32 	%r93, %r92, 10;
	sub.s32 	%r181, %r177, %r93;
	mad.lo.s32 	%r94, %r180, 11, %r181;
	mul.wide.s32 	%rd11, %r94, 4;
	add.s64 	%rd12, %rd1, %rd11;
	ld.global.u32 	%r95, [%rd12];
	add.s32 	%r96, %r95, -1;
	setp.gt.u32 	%p1, %r96, 1;
	@%p1 bra 	$L__BB1_3;
	shr.u32 	%r156, %r176, 2;
	xor.b32  	%r157, %r156, %r176;
	shl.b32 	%r158, %r174, 4;
	shl.b32 	%r159, %r157, 1;
	xor.b32  	%r160, %r159, %r158;
	xor.b32  	%r161, %r160, %r157;
	xor.b32  	%r173, %r161, %r174;
	add.s32 	%r162, %r171, %r173;
	add.s32 	%r163, %r162, 362437;
	cvt.rn.f32.u32 	%f13, %r163;
	fma.rn.f32 	%f14, %f13, 0f2F800000, 0f2F000000;
	shr.u32 	%r164, %r175, 2;
	xor.b32  	%r165, %r164, %r175;
	st.global.v2.u32 	[%rd3+8], {%r12, %r174};
	shl.b32 	%r166, %r173, 4;
	shl.b32 	%r167, %r165, 1;
	xor.b32  	%r168, %r167, %r166;
	xor.b32  	%r169, %r168, %r165;
	xor.b32  	%r172, %r169, %r173;
	st.global.v2.u32 	[%rd3+16], {%r173, %r172};
	add.s32 	%r171, %r171, 724874;
	st.global.v2.u32 	[%rd3], {%r171, %r13};
	add.s32 	%r170, %r172, %r171;
	cvt.rn.f32.u32 	%f15, %r170;
	fma.rn.f32 	%f16, %f15, 0f2F800000, 0f2F000000;
	mul.f32 	%f17, %f14, 0f42C80000;
	cvt.rzi.s32.f32 	%r177, %f17;
	mul.f32 	%f18, %f16, 0f42C80000;
	cvt.rzi.s32.f32 	%r178, %f18;
	mov.u32 	%r175, %r12;
	mov.u32 	%r176, %r13;
	bra.uni 	$L__BB1_1;
$L__BB1_3:
	st.local.v2.u32 	[%rd2], {%r1, %r181};
	st.local.u32 	[%rd2+8], %r180;
	mov.u64 	%rd13, $str;
	cvta.global.u64 	%rd14, %rd13;
	{ // callseq 0, 0
	.param .b64 param0;
	st.param.b64 	[param0], %rd14;
	.param .b64 param1;
	st.param.b64 	[param1], %rd9;
	.param .b32 retval0;
	call.uni (retval0), 
	vprintf, 
	(
	param0, 
	param1
	);
	ld.param.b32 	%r98, [retval0];
	} // callseq 0
	mov.b32 	%r179, 3;
$L__BB1_4:
	add.s32 	%r30, %r181, -1;
	bar.sync 	0;
	mul.lo.s32 	%r31, %r180, 11;
	add.s32 	%r32, %r31, -11;
	cvt.s64.s32 	%rd16, %r32;
	cvt.s64.s32 	%rd4, %r181;
	add.s64 	%rd17, %rd4, %rd16;
	shl.b64 	%rd18, %rd17, 2;
	add.s64 	%rd19, %rd1, %rd18;
	ld.global.u32 	%r100, [%rd19+-4];
	add.s32 	%r101, %r100, -1;
	setp.lt.u32 	%p2, %r101, 2;
	@%p2 bra 	$L__BB1_28;
	bar.sync 	0;
	cvt.s64.s32 	%rd20, %r31;
	add.s64 	%rd21, %rd4, %rd20;
	shl.b64 	%rd22, %rd21, 2;
	add.s64 	%rd23, %rd1, %rd22;
	ld.global.u32 	%r102, [%rd23+-4];
	add.s32 	%r103, %r102, -1;
	setp.lt.u32 	%p3, %r103, 2;
	@%p3 bra 	$L__BB1_28;
	bar.sync 	0;
	add.s32 	%r104, %r31, 11;
	cvt.s64.s32 	%rd24, %r104;
	add.s64 	%rd25, %rd4, %rd24;
	shl.b64 	%rd26, %rd25, 2;
	add.s64 	%rd27, %rd1, %rd26;
	ld.global.u32 	%r105, [%rd27+-4];
	add.s32 	%r106, %r105, -1;
	setp.lt.u32 	%p4, %r106, 2;
	@%p4 bra 	$L__BB1_28;
	bar.sync 	0;
	add.s32 	%r107, %r181, %r32;
	mul.wide.s32 	%rd28, %r107, 4;
	add.s64 	%rd5, %rd1, %rd28;
	ld.global.u32 	%r108, [%rd5];
	add.s32 	%r109, %r108, -1;
	setp.lt.u32 	%p5, %r109, 2;
	@%p5 bra 	$L__BB1_28;
	bar.sync 	0;
	ld.global.u32 	%r110, [%rd5+44];
	add.s32 	%r111, %r110, -1;
	setp.lt.u32 	%p6, %r111, 2;
	@%p6 bra 	$L__BB1_28;
	bar.sync 	0;
	ld.global.u32 	%r112, [%rd5+88];
	add.s32 	%r113, %r112, -1;
	setp.lt.u32 	%p7, %r113, 2;
	@%p7 bra 	$L__BB1_28;
	add.s32 	%r33, %r181, 1;
	bar.sync 	0;
	ld.global.u32 	%r114, [%rd5+4];
	add.s32 	%r115, %r114, -1;
	setp.lt.u32 	%p8, %r115, 2;
	@%p8 bra 	$L__BB1_28;
	bar.sync 	0;
	ld.global.u32 	%r116, [%rd5+48];
	add.s32 	%r117, %r116, -1;
	setp.lt.u32 	%p9, %r117, 2;
	@%p9 bra 	$L__BB1_28;
	bar.sync 	0;
	ld.global.u32 	%r118, [%rd5+92];
	add.s32 	%r119, %r118, -1;
	setp.lt.u32 	%p10, %r119, 2;
	@%p10 bra 	$L__BB1_28;
	ld.global.v2.u32 	{%r121, %r122}, [%rd3];
	shr.u32 	%r123, %r122, 2;
	xor.b32  	%r124, %r123, %r122;
	ld.global.v2.u32 	{%r189, %r188}, [%rd3+8];
	ld.global.v2.u32 	{%r187, %r186}, [%rd3+16];
	st.global.v2.u32 	[%rd3+8], {%r188, %r187};
	shl.b32 	%r125, %r186, 4;
	shl.b32 	%r126, %r124, 1;
	xor.b32  	%r127, %r126, %r125;
	xor.b32  	%r128, %r127, %r124;
	xor.b32  	%r185, %r128, %r186;
	st.global.v2.u32 	[%rd3+16], {%r186, %r185};
	add.s32 	%r184, %r121, 362437;
	st.global.v2.u32 	[%rd3], {%r184, %r189};
	add.s32 	%r129, %r185, %r184;
	cvt.rn.f32.u32 	%f7, %r129;
	fma.rn.f32 	%f8, %f7, 0f2F800000, 0f2F000000;
	mul.f32 	%f9, %f8, 0f41200000;
	cvt.rzi.s32.f32 	%r130, %f9;
	shr.s32 	%r131, %r130, 31;
	shr.u32 	%r132, %r131, 29;
	add.s32 	%r133, %r130, %r132;
	and.b32  	%r134, %r133, -8;
	sub.s32 	%r120, %r130, %r134;
	setp.gt.s32 	%p11, %r120, 3;
	@%p11 bra 	$L__BB1_21;
	setp.gt.s32 	%p17, %r120, 1;
	@%p17 bra 	$L__BB1_18;
	setp.eq.s32 	%p20, %r120, 0;
	@%p20 bra 	$L__BB1_29;
	setp.eq.s32 	%p21, %r120, 1;
	mov.u32 	%r182, %r181;
	mov.u32 	%r183, %r180;
	@%p21 bra 	$L__BB1_17;
	bra.uni 	$L__BB1_32;
$L__BB1_17:
	add.s32 	%r183, %r180, -1;
	mov.u32 	%r182, %r181;
	bra.uni 	$L__BB1_32;
$L__BB1_18:
	setp.eq.s32 	%p18, %r120, 2;
	@%p18 bra 	$L__BB1_30;
	setp.eq.s32 	%p19, %r120, 3;
	mov.u32 	%r182, %r181;
	mov.u32 	%r183, %r180;
	@%p19 bra 	$L__BB1_20;
	bra.uni 	$L__BB1_32;
$L__BB1_20:
	mov.u32 	%r182, %r30;
	mov.u32 	%r183, %r180;
	bra.uni 	$L__BB1_32;
$L__BB1_21:
	setp.gt.s32 	%p12, %r120, 5;
	@%p12 bra 	$L__BB1_25;
	setp.eq.s32 	%p15, %r120, 4;
	mov.u32 	%r182, %r33;
	mov.u32 	%r183, %r180;
	@%p15 bra 	$L__BB1_32;
	setp.eq.s32 	%p16, %r120, 5;
	mov.u32 	%r182, %r181;
	mov.u32 	%r183, %r180;
	@%p16 bra 	$L__BB1_24;
	bra.uni 	$L__BB1_32;
$L__BB1_24:
	add.s32 	%r183, %r180, 1;
	mov.u32 	%r182, %r30;
	bra.uni 	$L__BB1_32;
$L__BB1_25:
	setp.eq.s32 	%p13, %r120, 6;
	@%p13 bra 	$L__BB1_31;
	setp.eq.s32 	%p14, %r120, 7;
	mov.u32 	%r182, %r181;
	mov.u32 	%r183, %r180;
	@%p14 bra 	$L__BB1_27;
	bra.uni 	$L__BB1_32;
$L__BB1_27:
	add.s32 	%r183, %r180, 1;
	mov.u32 	%r182, %r33;
	bra.uni 	$L__BB1_32;
$L__BB1_28:
	add.s32 	%r152, %r31, %r181;
	mul.wide.s32 	%rd32, %r152, 4;
	add.s64 	%rd33, %rd1, %rd32;
	mov.b32 	%r153, 1;
	st.global.u32 	[%rd33], %r153;
	bar.sync 	0;
	st.local.v2.u32 	[%rd2], {%r1, %r181};
	st.local.u32 	[%rd2+8], %r180;
	mov.u64 	%rd34, $str$1;
	cvta.global.u64 	%rd35, %rd34;
	{ // callseq 2, 0
	.param .b64 param0;
	st.param.b64 	[param0], %rd35;
	.param .b64 param1;
	st.param.b64 	[param1], %rd9;
	.param .b32 retval0;
	call.uni (retval0), 
	vprintf, 
	(
	param0, 
	param1
	);
	ld.param.b32 	%r154, [retval0];
	} // callseq 2
	bra.uni 	$L__BB1_53;
$L__BB1_29:
	add.s32 	%r183, %r180, -1;
	mov.u32 	%r182, %r30;
	bra.uni 	$L__BB1_32;
$L__BB1_30:
	add.s32 	%r183, %r180, -1;
	mov.u32 	%r182, %r33;
	bra.uni 	$L__BB1_32;
$L__BB1_31:
	add.s32 	%r183, %r180, 1;
	mov.u32 	%r182, %r181;
$L__BB1_32:
	max.u32 	%r135, %r182, %r183;
	setp.lt.u32 	%p22, %r135, 11;
	@%p22 bra 	$L__BB1_51;
	add.s32 	%r48, %r180, 1;
	add.s32 	%r49, %r180, -1;
$L__BB1_34:
	mov.u32 	%r55, %r189;
	mov.u32 	%r189, %r188;
	mov.u32 	%r188, %r187;
	mov.u32 	%r187, %r186;
	mov.u32 	%r186, %r185;
	shr.u32 	%r137, %r55, 2;
	xor.b32  	%r138, %r137, %r55;
	shl.b32 	%r139, %r186, 4;
	shl.b32 	%r140, %r138, 1;
	xor.b32  	%r141, %r140, %r139;
	xor.b32  	%r142, %r141, %r138;
	xor.b32  	%r185, %r142, %r186;
	add.s32 	%r184, %r184, 362437;
	add.s32 	%r143, %r185, %r184;
	cvt.rn.f32.u32 	%f10, %r143;
	fma.rn.f32 	%f11, %f10, 0f2F800000, 0f2F000000;
	mul.f32 	%f12, %f11, 0f41200000;
	cvt.rzi.s32.f32 	%r144, %f12;
	shr.s32 	%r145, %r144, 31;
	shr.u32 	%r146, %r145, 29;
	add.s32 	%r147, %r144, %r146;
	and.b32  	%r148, %r147, -8;
	sub.s32 	%r136, %r144, %r148;
	setp.gt.s32 	%p23, %r136, 3;
	@%p23 bra 	$L__BB1_42;
	setp.gt.s32 	%p29, %r136, 1;
	@%p29 bra 	$L__BB1_39;
	setp.eq.s32 	%p32, %r136, 0;
	mov.u32 	%r182, %r30;
	mov.u32 	%r183, %r49;
	@%p32 bra 	$L__BB1_49;
	setp.eq.s32 	%p33, %r136, 1;
	mov.u32 	%r182, %r181;
	mov.u32 	%r183, %r180;
	@%p33 bra 	$L__BB1_38;
	bra.uni 	$L__BB1_49;
$L__BB1_38:
	mov.u32 	%r182, %r181;
	mov.u32 	%r183, %r49;
	bra.uni 	$L__BB1_49;
$L__BB1_39:
	setp.eq.s32 	%p30, %r136, 2;
	mov.u32 	%r182, %r33;
	mov.u32 	%r183, %r49;
	@%p30 bra 	$L__BB1_49;
	setp.eq.s32 	%p31, %r136, 3;
	mov.u32 	%r182, %r181;
	mov.u32 	%r183, %r180;
	@%p31 bra 	$L__BB1_41;
	bra.uni 	$L__BB1_49;
$L__BB1_41:
	mov.u32 	%r182, %r30;
	mov.u32 	%r183, %r180;
	bra.uni 	$L__BB1_49;
$L__BB1_42:
	setp.gt.s32 	%p24, %r136, 5;
	@%p24 bra 	$L__BB1_46;
	setp.eq.s32 	%p27, %r136, 4;
	mov.u32 	%r182, %r33;
	mov.u32 	%r183, %r180;
	@%p27 bra 	$L__BB1_49;
	setp.eq.s32 	%p28, %r136, 5;
	mov.u32 	%r182, %r181;
	mov.u32 	%r183, %r180;
	@%p28 bra 	$L__BB1_45;
	bra.uni 	$L__BB1_49;
$L__BB1_45:
	mov.u32 	%r182, %r30;
	mov.u32 	%r183, %r48;
	bra.uni 	$L__BB1_49;
$L__BB1_46:
	setp.eq.s32 	%p25, %r136, 6;
	mov.u32 	%r182, %r181;
	mov.u32 	%r183, %r48;
	@%p25 bra 	$L__BB1_49;
	setp.eq.s32 	%p26, %r136, 7;
	mov.u32 	%r182, %r181;
	mov.u32 	%r183, %r180;
	@%p26 bra 	$L__BB1_48;
	bra.uni 	$L__BB1_49;
$L__BB1_48:
	mov.u32 	%r182, %r33;
	mov.u32 	%r183, %r48;
$L__BB1_49:
	max.u32 	%r149, %r182, %r183;
	setp.gt.u32 	%p34, %r149, 10;
	@%p34 bra 	$L__BB1_34;
	st.global.v2.u32 	[%rd3+8], {%r188, %r187};
	st.global.v2.u32 	[%rd3+16], {%r186, %r185};
	st.global.v2.u32 	[%rd3], {%r184, %r189};
$L__BB1_51:
	add.s32 	%r179, %r179, 1;
	setp.ne.s32 	%p35, %r179, 9999999;
	mov.u32 	%r180, %r183;
	mov.u32 	%r181, %r182;
	@%p35 bra 	$L__BB1_4;
	st.local.u32 	[%rd2], %r1;
	mov.u64 	%rd29, $str$2;
	cvta.global.u64 	%rd30, %rd29;
	{ // callseq 1, 0
	.param .b64 param0;
	st.param.b64 	[param0], %rd30;
	.param .b64 param1;
	st.param.b64 	[param1], %rd9;
	.param .b32 retval0;
	call.uni (retval0), 
	vprintf, 
	(
	param0, 
	param1
	);
	ld.param.b32 	%r150, [retval0];
	} // callseq 1
$L__BB1_53:
	ret;

}


// ===== COMPILED SASS (sm_100) =====

	.target	sm_100

	.elftype	@"ET_EXEC"


//--------------------- .note.nv.tkinfo           --------------------------
	.section	.note.nv.tkinfo,"",@"SHT_NOTE"
	.sectionflags	@"SHF_NOTE_NV_TKINFO"
	.tkinfo
        /*0018*/ 	.word	0x00000002
        /*0030*/ 	.string	""
        /*0030*/ 	.string	"ptxas"
        /*0030*/ 	.string	"Cuda compilation tools, release 13.0, V13.0.88"
        /*0030*/ 	.string	"Build cuda_13.0.r13.0/compiler.36424714_0"
        /*0030*/ 	.string	"-arch sm_100 -m 64 "



//--------------------- .note.nv.cuinfo           --------------------------
	.section	.note.nv.cuinfo,"",@"SHT_NOTE"
	.sectionflags	@"SHF_NOTE_NV_CUINFO"
        /*0018*/ 	.short	0x0002
        /*001a*/ 	.short	0x0064
        /*001c*/ 	.short	0x0082
	.zero		2


//--------------------- .nv.info                  --------------------------
	.section	.nv.info,"",@"SHT_CUDA_INFO"
	.align	4


	//----- nvinfo : EIATTR_REGCOUNT
	.align		4
        /*0000*/ 	.byte	0x04, 0x2f
        /*0002*/ 	.short	(.L_13 - .L_12)
	.align		4
.L_12:
        /*0004*/ 	.word	index@(_Z12setup_kernelP17curandStateXORWOW)
        /*0008*/ 	.word	0x0000001f


	//----- nvinfo : EIATTR_FRAME_SIZE
	.align		4
.L_13:
        /*000c*/ 	.byte	0x04, 0x11
        /*000e*/ 	.short	(.L_15 - .L_14)
	.align		4
.L_14:
        /*0010*/ 	.word	index@(_Z12setup_kernelP17curandStateXORWOW)
        /*0014*/ 	.word	0x00000000


	//----- nvinfo : EIATTR_REGCOUNT
	.align		4
.L_15:
        /*0018*/ 	.byte	0x04, 0x2f
        /*001a*/ 	.short	(.L_17 - .L_16)
	.align		4
.L_16:
        /*001c*/ 	.word	index@(_Z15simulate_kernelP17curandStateXORWOWPiS1_)
        /*0020*/ 	.word	0x0000001b


	//----- nvinfo : EIATTR_FRAME_SIZE
	.align		4
.L_17:
        /*0024*/ 	.byte	0x04, 0x11
        /*0026*/ 	.short	(.L_19 - .L_18)
	.align		4
.L_18:
        /*0028*/ 	.word	index@(_Z15simulate_kernelP17curandStateXORWOWPiS1_)
        /*002c*/ 	.word	0x00000010


	//----- nvinfo : EIATTR_MIN_STACK_SIZE
	.align		4
.L_19:
        /*0030*/ 	.byte	0x04, 0x12
        /*0032*/ 	.short	(.L_21 - .L_20)
	.align		4
.L_20:
        /*0034*/ 	.word	index@(_Z15simulate_kernelP17curandStateXORWOWPiS1_)
        /*0038*/ 	.word	0x00000010


	//----- nvinfo : EIATTR_MIN_STACK_SIZE
	.align		4
.L_21:
        /*003c*/ 	.byte	0x04, 0x12
        /*003e*/ 	.short	(.L_23 - .L_22)
	.align		4
.L_22:
        /*0040*/ 	.word	index@(_Z12setup_kernelP17curandStateXORWOW)
        /*0044*/ 	.word	0x00000000
.L_23:


//--------------------- .nv.compat                --------------------------
	.section	.nv.compat,"",@"SHT_CUDA_COMPAT_INFO"
	.align	4
        /*0000*/ 	.byte	0x02, 0x09, 0x00, 0x00, 0x02, 0x02, 0x01, 0x00, 0x02, 0x05, 0x05, 0x00, 0x03, 0x07, 0x01, 0x01
        /*0010*/ 	.byte	0x02, 0x03, 0x00, 0x00, 0x02, 0x06, 0x01, 0x00, 0x04, 0x0b, 0x08, 0x00, 0x09, 0x00, 0x00, 0x00
        /*0020*/ 	.byte	0x00, 0x00, 0x00, 0x00


//--------------------- .nv.info._Z15simulate_kernelP17curandStateXORWOWPiS1_ --------------------------
	.section	.nv.info._Z15simulate_kernelP17curandStateXORWOWPiS1_,"",@"SHT_CUDA_INFO"
	.sectionflags	@""
	.align	4


	//----- nvinfo : EIATTR_CUDA_API_VERSION
	.align		4
        /*0000*/ 	.byte	0x04, 0x37
        /*0002*/ 	.short	(.L_25 - .L_24)
.L_24:
        /*0004*/ 	.word	0x00000082


	//----- nvinfo : EIATTR_KPARAM_INFO
	.align		4
.L_25:
        /*0008*/ 	.byte	0x04, 0x17
        /*000a*/ 	.short	(.L_27 - .L_26)
.L_26:
        /*000c*/ 	.word	0x00000000
        /*0010*/ 	.short	0x0002
        /*0012*/ 	.short	0x0010
        /*0014*/ 	.byte	0x00, 0xf5, 0x21, 0x00


	//----- nvinfo : EIATTR_KPARAM_INFO
	.align		4
.L_27:
        /*0018*/ 	.byte	0x04, 0x17
        /*001a*/ 	.short	(.L_29 - .L_28)
.L_28:
        /*001c*/ 	.word	0x00000000
        /*0020*/ 	.short	0x0001
        /*0022*/ 	.short	0x0008
        /*0024*/ 	.byte	0x00, 0xf5, 0x21, 0x00


	//----- nvinfo : EIATTR_KPARAM_INFO
	.align		4
.L_29:
        /*0028*/ 	.byte	0x04, 0x17
        /*002a*/ 	.short	(.L_31 - .L_30)
.L_30:
        /*002c*/ 	.word	0x00000000
        /*0030*/ 	.short	0x0000
        /*0032*/ 	.short	0x0000
        /*0034*/ 	.byte	0x00, 0xf5, 0x21, 0x00


	//----- nvinfo : EIATTR_SPARSE_MMA_MASK
	.align		4
.L_31:
        /*0038*/ 	.byte	0x03, 0x50
        /*003a*/ 	.short	0x0000


	//----- nvinfo : EIATTR_MAXREG_COUNT
	.align		4
        /*003c*/ 	.byte	0x03, 0x1b
        /*003e*/ 	.short	0x00ff


	//----- nvinfo : EIATTR_NUM_BARRIERS
	.align		4
        /*0040*/ 	.byte	0x02, 0x4c
        /*0042*/ 	.byte	0x01
	.zero		1


	//----- nvinfo : EIATTR_EXTERNS
	.align		4
        /*0044*/ 	.byte	0x04, 0x0f
        /*0046*/ 	.short	(.L_33 - .L_32)


	//   ....[0]....
	.align		4
.L_32:
        /*0048*/ 	.word	index@(vprintf)


	//----- nvinfo : EIATTR_MERCURY_ISA_VERSION
	.align		4
.L_33:
        /*004c*/ 	.byte	0x03, 0x5f
        /*004e*/ 	.short	0x0101


	//----- nvinfo : EIATTR_VRC_CTA_INIT_COUNT
	.align		4
        /*0050*/ 	.byte	0x02, 0x4a
	.zero		1
	.zero		1


	//----- nvinfo : EIATTR_SYSCALL_OFFSETS
	.align		4
        /*0054*/ 	.byte	0x04, 0x46
        /*0056*/ 	.short	(.L_35 - .L_34)


	//   ....[0]....
.L_34:
        /*0058*/ 	.word	0x00000780


	//   ....[1]....
        /*005c*/ 	.word	0x00001810


	//   ....[2]....
        /*0060*/ 	.word	0x00001950


	//----- nvinfo : EIATTR_EXIT_INSTR_OFFSETS
	.align		4
.L_35:
        /*0064*/ 	.byte	0x04, 0x1c
        /*0066*/ 	.short	(.L_37 - .L_36)


	//   ....[0]....
.L_36:
        /*0068*/ 	.word	0x00001820


	//   ....[1]....
        /*006c*/ 	.word	0x00001960


	//----- nvinfo : EIATTR_CRS_STACK_SIZE
	.align		4
.L_37:
        /*0070*/ 	.byte	0x04, 0x1e
        /*0072*/ 	.short	(.L_39 - .L_38)
.L_38:
        /*0074*/ 	.word	0x00000000


	//----- nvinfo : EIATTR_CBANK_PARAM_SIZE
	.align		4
.L_39:
        /*0078*/ 	.byte	0x03, 0x19
        /*007a*/ 	.short	0x0018


	//----- nvinfo : EIATTR_PARAM_CBANK
	.align		4
        /*007c*/ 	.byte	0x04, 0x0a
        /*007e*/ 	.short	(.L_41 - .L_40)
	.align		4
.L_40:
        /*0080*/ 	.word	index@(.nv.constant0._Z15simulate_kernelP17curandStateXORWOWPiS1_)
        /*0084*/ 	.short	0x0380
        /*0086*/ 	.short	0x0018


	//----- nvinfo : EIATTR_SW_WAR
	.align		4
.L_41:
        /*0088*/ 	.byte	0x04, 0x36
        /*008a*/ 	.short	(.L_43 - .L_42)
.L_42:
        /*008c*/ 	.word	0x00000008
.L_43:


//--------------------- .nv.info._Z12setup_kernelP17curandStateXORWOW --------------------------
	.section	.nv.info._Z12setup_kernelP17curandStateXORWOW,"",@"SHT_CUDA_INFO"
	.sectionflags	@""
	.align	4


	//----- nvinfo : EIATTR_CUDA_API_VERSION
	.align		4
        /*0000*/ 	.byte	0x04, 0x37
        /*0002*/ 	.short	(.L_45 - .L_44)
.L_44:
        /*0004*/ 	.word	0x00000082


	//----- nvinfo : EIATTR_KPARAM_INFO
	.align		4
.L_45:
        /*0008*/ 	.byte	0x04, 0x17
        /*000a*/ 	.short	(.L_47 - .L_46)
.L_46:
        /*000c*/ 	.word	0x00000000
        /*0010*/ 	.short	0x0000
        /*0012*/ 	.short	0x0000
        /*0014*/ 	.byte	0x00, 0xf5, 0x21, 0x00


	//----- nvinfo : EIATTR_SPARSE_MMA_MASK
	.align		4
.L_47:
        /*0018*/ 	.byte	0x03, 0x50
        /*001a*/ 	.short	0x0000


	//----- nvinfo : EIATTR_MAXREG_COUNT
	.align		4
        /*001c*/ 	.byte	0x03, 0x1b
        /*001e*/ 	.short	0x00ff


	//----- nvinfo : EIATTR_MERCURY_ISA_VERSION
	.align		4
        /*0020*/ 	.byte	0x03, 0x5f
        /*0022*/ 	.short	0x0101


	//----- nvinfo : EIATTR_VRC_CTA_INIT_COUNT
	.align		4
        /*0024*/ 	.byte	0x02, 0x4a
	.zero		1
	.zero		1


	//----- nvinfo : EIATTR_EXIT_INSTR_OFFSETS
	.align		4
        /*0028*/ 	.byte	0x04, 0x1c
        /*002a*/ 	.short	(.L_49 - .L_48)


	//   ....[0]....
.L_48:
        /*002c*/ 	.word	0x00000e80


	//----- nvinfo : EIATTR_CRS_STACK_SIZE
	.align		4
.L_49:
        /*0030*/ 	.byte	0x04, 0x1e
        /*0032*/ 	.short	(.L_51 - .L_50)
.L_50:
        /*0034*/ 	.word	0x00000000


	//----- nvinfo : EIATTR_CBANK_PARAM_SIZE
	.align		4
.L_51:
        /*0038*/ 	.byte	0x03, 0x19
        /*003a*/ 	.short	0x0008


	//----- nvinfo : EIATTR_PARAM_CBANK
	.align		4
        /*003c*/ 	.byte	0x04, 0x0a
        /*003e*/ 	.short	(.L_53 - .L_52)
	.align		4
.L_52:
        /*0040*/ 	.word	index@(.nv.constant0._Z12setup_kernelP17curandStateXORWOW)
        /*0044*/ 	.short	0x0380
        /*0046*/ 	.short	0x0008


	//----- nvinfo : EIATTR_SW_WAR
	.align		4
.L_53:
        /*0048*/ 	.byte	0x04, 0x36
        /*004a*/ 	.short	(.L_55 - .L_54)
.L_54:
        /*004c*/ 	.word	0x00000008
.L_55:


//--------------------- .nv.callgraph             --------------------------
	.section	.nv.callgraph,"",@"SHT_CUDA_CALLGRAPH"
	.align	4
	.sectionentsize	8
	.align		4
        /*0000*/ 	.word	0x00000000
	.align		4
        /*0004*/ 	.word	0xffffffff
	.align		4
        /*0008*/ 	.word	index@(_Z15simulate_kernelP17curandStateXORWOWPiS1_)
	.align		4
        /*000c*/ 	.word	index@(vprintf)
	.align		4
        /*0010*/ 	.word	0x00000000
	.align		4
        /*0014*/ 	.word	0xfffffffe
	.align		4
        /*0018*/ 	.word	0x00000000
	.align		4
        /*001c*/ 	.word	0xfffffffd
	.align		4
        /*0020*/ 	.word	0x00000000
	.align		4
        /*0024*/ 	.word	0xfffffffc


//--------------------- .nv.constant4             --------------------------
	.section	.nv.constant4,"a",@progbits
	.align	8
	.align		8
.nv.constant4:
        /*0000*/ 	.dword	vprintf
	.align		8
        /*0008*/ 	.dword	precalc_xorwow_matrix
	.align		8
        /*0010*/ 	.dword	precalc_xorwow_offset_matrix
	.align		8
        /*0018*/ 	.dword	mrg32k3aM1
	.align		8
        /*0020*/ 	.dword	mrg32k3aM2
	.align		8
        /*0028*/ 	.dword	mrg32k3aM1SubSeq
	.align		8
        /*0030*/ 	.dword	mrg32k3aM2SubSeq
	.align		8
        /*0038*/ 	.dword	mrg32k3aM1Seq
	.align		8
        /*0040*/ 	.dword	mrg32k3aM2Seq
	.align		8
        /*0048*/ 	.dword	$str
	.align		8
        /*0050*/ 	.dword	$str$1
	.align		8
        /*0058*/ 	.dword	$str$2


//--------------------- .nv.constant3             --------------------------
	.section	.nv.constant3,"a",@progbits
	.align	8
.nv.constant3:
	.type		__cr_lgamma_table,@object
	.size		__cr_lgamma_table,(.L_8 - __cr_lgamma_table)
__cr_lgamma_table:
        /*0000*/ 	.byte	0x00, 0x00, 0x00, 0x00, 0x00, 0x00, 0x00, 0x00, 0x00, 0x00, 0x00, 0x00, 0x00, 0x00, 0x00, 0x00
        /*0010*/ 	.byte	0xef, 0x39, 0xfa, 0xfe, 0x42, 0x2e, 0xe6, 0x3f, 0x02, 0x20, 0x2a, 0xfa, 0x0b, 0xab, 0xfc, 0x3f
        /*0020*/ 	.byte	0xf9, 0x2c, 0x92, 0x7c, 0xa7, 0x6c, 0x09, 0x40, 0xc9, 0x79, 0x44, 0x3c, 0x64, 0x26, 0x13, 0x40
        /*0030*/ 	.byte	0xca, 0x01, 0xcf, 0x3a, 0x27, 0x51, 0x1a, 0x40, 0x30, 0xcc, 0x2d, 0xf3, 0xe1, 0x0c, 0x21, 0x40
        /*0040*/ 	.byte	0x0d, 0xb7, 0xfc, 0x82, 0x8e, 0x35, 0x25, 0x40
.L_8:


//--------------------- .text._Z15simulate_kernelP17curandStateXORWOWPiS1_ --------------------------
	.section	.text._Z15simulate_kernelP17curandStateXORWOWPiS1_,"ax",@progbits
	.align	128
        .global         _Z15simulate_kernelP17curandStateXORWOWPiS1_
        .type           _Z15simulate_kernelP17curandStateXORWOWPiS1_,@function
        .size           _Z15simulate_kernelP17curandStateXORWOWPiS1_,(.L_x_36 - _Z15simulate_kernelP17curandStateXORWOWPiS1_)
        .other          _Z15simulate_kernelP17curandStateXORWOWPiS1_,@"STO_CUDA_ENTRY STV_DEFAULT"
_Z15simulate_kernelP17curandStateXORWOWPiS1_:
.text._Z15simulate_kernelP17curandStateXORWOWPiS1_:
[----:B------:R-:W0:Y:S01]  /*0000*/  LDC R1, c[0x0][0x37c] ;  /* 0x0000df00ff017b82 */ /* 0x000e220000000800 */
[----:B------:R-:W1:Y:S01]  /*0010*/  S2R R3, SR_TID.X ;  /* 0x0000000000037919 */ /* 0x000e620000002100 */
[----:B------:R-:W2:Y:S06]  /*0020*/  LDCU UR5, c[0x0][0x2fc] ;  /* 0x00005f80ff0577ac */ /* 0x000eac0008000800 */
[----:B------:R-:W1:Y:S01]  /*0030*/  S2UR UR4, SR_CTAID.X ;  /* 0x00000000000479c3 */ /* 0x000e620000002500 */
[----:B0-----:R-:W-:Y:S01]  /*0040*/  VIADD R1, R1, 0xfffffff0 ;  /* 0xfffffff001017836 */ /* 0x001fe20000000000 */
[----:B------:R-:W0:Y:S06]  /*0050*/  LDCU.64 UR36, c[0x0][0x358] ;  /* 0x00006b00ff2477ac */ /* 0x000e2c0008000a00 */
[----:B------:R-:W1:Y:S08]  /*0060*/  LDC R18, c[0x0][0x360] ;  /* 0x0000d800ff127b82 */ /* 0x000e700000000800 */
[----:B------:R-:W3:Y:S01]  /*0070*/  LDC.64 R16, c[0x0][0x380] ;  /* 0x0000e000ff107b82 */ /* 0x000ee20000000a00 */
[----:B-1----:R-:W-:-:S04]  /*0080*/  IMAD R18, R18, UR4, R3 ;  /* 0x0000000412127c24 */ /* 0x002fc8000f8e0203 */
[----:B---3--:R-:W-:-:S05]  /*0090*/  IMAD.WIDE R16, R18, 0x30, R16 ;  /* 0x0000003012107825 */ /* 0x008fca00078e0210 */
[----:B0-----:R-:W3:Y:S04]  /*00a0*/  LDG.E.64 R4, desc[UR36][R16.64] ;  /* 0x0000002410047981 */ /* 0x001ee8000c1e1b00 */
[----:B------:R-:W4:Y:S04]  /*00b0*/  LDG.E.64 R6, desc[UR36][R16.64+0x10] ;  /* 0x0000102410067981 */ /* 0x000f28000c1e1b00 */
[----:B------:R-:W5:Y:S01]  /*00c0*/  LDG.E.64 R2, desc[UR36][R16.64+0x8] ;  /* 0x0000082410027981 */ /* 0x000f62000c1e1b00 */
[----:B---3--:R-:W-:Y:S01]  /*00d0*/  SHF.R.U32.HI R0, RZ, 0x2, R5 ;  /* 0x00000002ff007819 */ /* 0x008fe20000011605 */
[----:B------:R-:W-:-:S03]  /*00e0*/  VIADD R10, R4, 0xb0f8a ;  /* 0x000b0f8a040a7836 */ /* 0x000fc60000000000 */
[----:B------:R-:W-:Y:S01]  /*00f0*/  LOP3.LUT R0, R0, R5, RZ, 0x3c, !PT ;  /* 0x0000000500007212 */ /* 0x000fe200078e3cff */
[----:B----4-:R-:W-:Y:S01]  /*0100*/  IMAD.SHL.U32 R5, R7, 0x10, RZ ;  /* 0x0000001007057824 */ /* 0x010fe200078e00ff */
[----:B------:R0:W-:Y:S01]  /*0110*/  STG.E.64 desc[UR36][R16.64+0x8], R6 ;  /* 0x0000080610007986 */ /* 0x0001e2000c101b24 */
[----:B-----5:R-:W-:Y:S02]  /*0120*/  SHF.R.U32.HI R9, RZ, 0x2, R2 ;  /* 0x00000002ff097819 */ /* 0x020fe40000011602 */
[----:B------:R-:W-:Y:S02]  /*0130*/  IMAD.SHL.U32 R8, R0, 0x2, RZ ;  /* 0x0000000200087824 */ /* 0x000fe400078e00ff */
[----:B------:R-:W-:-:S03]  /*0140*/  LOP3.LUT R9, R9, R2, RZ, 0x3c, !PT ;  /* 0x0000000209097212 */ /* 0x000fc600078e3cff */
[----:B------:R-:W-:Y:S02]  /*0150*/  LOP3.LUT R8, R0, R8, R5, 0x96, !PT ;  /* 0x0000000800087212 */ /* 0x000fe400078e9605 */
[----:B------:R-:W-:Y:S02]  /*0160*/  IMAD.SHL.U32 R5, R9, 0x2, RZ ;  /* 0x0000000209057824 */ /* 0x000fe400078e00ff */
[----:B------:R-:W-:-:S04]  /*0170*/  LOP3.LUT R8, R8, R7, RZ, 0x3c, !PT ;  /* 0x0000000708087212 */ /* 0x000fc800078e3cff */
[----:B------:R-:W-:Y:S02]  /*0180*/  SHF.L.U32 R0, R8, 0x4, RZ ;  /* 0x0000000408007819 */ /* 0x000fe400000006ff */
[----:B------:R-:W-:Y:S02]  /*0190*/  IADD3 R2, PT, PT, R4, 0x587c5, R8 ;  /* 0x000587c504027810 */ /* 0x000fe40007ffe008 */
[----:B------:R-:W-:Y:S01]  /*01a0*/  LOP3.LUT R9, R9, R5, R0, 0x96, !PT ;  /* 0x0000000509097212 */ /* 0x000fe200078e9600 */
[----:B------:R-:W-:Y:S01]  /*01b0*/  IMAD.MOV.U32 R0, RZ, RZ, 0x2f800000 ;  /* 0x2f800000ff007424 */ /* 0x000fe200078e00ff */
[----:B------:R-:W-:Y:S02]  /*01c0*/  I2FP.F32.U32 R5, R2 ;  /* 0x0000000200057245 */ /* 0x000fe40000201000 */
[----:B------:R-:W-:-:S03]  /*01d0*/  LOP3.LUT R9, R9, R8, RZ, 0x3c, !PT ;  /* 0x0000000809097212 */ /* 0x000fc600078e3cff */
[----:B------:R-:W-:Y:S02]  /*01e0*/  FFMA R5, R5, R0, 1.1641532182693481445e-10 ;  /* 0x2f00000005057423 */ /* 0x000fe40000000000 */
[----:B------:R-:W-:Y:S01]  /*01f0*/  IMAD.IADD R2, R9, 0x1, R10 ;  /* 0x0000000109027824 */ /* 0x000fe200078e020a */
[----:B------:R0:W-:Y:S01]  /*0200*/  STG.E.64 desc[UR36][R16.64+0x10], R8 ;  /* 0x0000100810007986 */ /* 0x0001e2000c101b24 */
[----:B------:R-:W-:-:S03]  /*0210*/  FMUL R11, R5, 100 ;  /* 0x42c80000050b7820 */ /* 0x000fc60000400000 */
[----:B------:R-:W-:-:S03]  /*0220*/  I2FP.F32.U32 R5, R2 ;  /* 0x0000000200057245 */ /* 0x000fc60000201000 */
[----:B------:R-:W1:Y:S02]  /*0230*/  F2I.TRUNC.NTZ R11, R11 ;  /* 0x0000000b000b7305 */ /* 0x000e64000020f100 */
[----:B------:R-:W-:-:S04]  /*0240*/  FFMA R5, R5, R0, 1.1641532182693481445e-10 ;  /* 0x2f00000005057423 */ /* 0x000fc80000000000 */
[----:B------:R-:W-:Y:S02]  /*0250*/  FMUL R2, R5, 100 ;  /* 0x42c8000005027820 */ /* 0x000fe40000400000 */
[----:B------:R-:W3:Y:S04]  /*0260*/  LDC.64 R4, c[0x0][0x388] ;  /* 0x0000e200ff047b82 */ /* 0x000ee80000000a00 */
[----:B------:R-:W4:Y:S01]  /*0270*/  F2I.TRUNC.NTZ R2, R2 ;  /* 0x0000000200027305 */ /* 0x000f22000020f100 */
[----:B-1----:R-:W-:-:S05]  /*0280*/  IMAD.HI R14, R11, 0x66666667, RZ ;  /* 0x666666670b0e7827 */ /* 0x002fca00078e02ff */
[----:B------:R-:W-:-:S04]  /*0290*/  SHF.R.U32.HI R15, RZ, 0x1f, R14 ;  /* 0x0000001fff0f7819 */ /* 0x000fc8000001160e */
[----:B------:R-:W-:Y:S01]  /*02a0*/  LEA.HI.SX32 R14, R14, R15, 0x1e ;  /* 0x0000000f0e0e7211 */ /* 0x000fe200078ff2ff */
[----:B----4-:R-:W-:-:S04]  /*02b0*/  IMAD.HI R12, R2, 0x66666667, RZ ;  /* 0x66666667020c7827 */ /* 0x010fc800078e02ff */
[----:B------:R-:W-:Y:S01]  /*02c0*/  IMAD R19, R14, -0xa, R11 ;  /* 0xfffffff60e137824 */ /* 0x000fe200078e020b */
[----:B------:R-:W-:Y:S01]  /*02d0*/  SHF.R.U32.HI R13, RZ, 0x1f, R12 ;  /* 0x0000001fff0d7819 */ /* 0x000fe2000001160c */
[----:B------:R-:W-:-:S03]  /*02e0*/  IMAD.MOV.U32 R11, RZ, RZ, R3 ;  /* 0x000000ffff0b7224 */ /* 0x000fc600078e0003 */
[----:B------:R-:W-:Y:S02]  /*02f0*/  LEA.HI.SX32 R13, R12, R13, 0x1e ;  /* 0x0000000d0c0d7211 */ /* 0x000fe400078ff2ff */
[----:B------:R0:W-:Y:S03]  /*0300*/  STG.E.64 desc[UR36][R16.64], R10 ;  /* 0x0000000a10007986 */ /* 0x0001e6000c101b24 */
[----:B------:R-:W-:-:S04]  /*0310*/  IMAD R24, R13, -0xa, R2 ;  /* 0xfffffff60d187824 */ /* 0x000fc800078e0202 */
[----:B------:R-:W-:-:S04]  /*0320*/  IMAD R13, R24, 0xb, R19 ;  /* 0x0000000b180d7824 */ /* 0x000fc800078e0213 */
[----:B---3--:R-:W-:-:S06]  /*0330*/  IMAD.WIDE R12, R13, 0x4, R4 ;  /* 0x000000040d0c7825 */ /* 0x008fcc00078e0204 */
[----:B------:R-:W3:Y:S01]  /*0340*/  LDG.E R12, desc[UR36][R12.64] ;  /* 0x000000240c0c7981 */ /* 0x000ee2000c1e1900 */
[----:B------:R-:W1:Y:S01]  /*0350*/  LDCU UR4, c[0x0][0x2f8] ;  /* 0x00005f00ff0477ac */ /* 0x000e620008000800 */
[----:B------:R-:W-:Y:S01]  /*0360*/  BSSY.RECONVERGENT B0, `(.L_x_0) ;  /* 0x0000037000007945 */ /* 0x000fe20003800200 */
[----:B-1----:R-:W-:Y:S02]  /*0370*/  IADD3 R22, P1, PT, R1, UR4, RZ ;  /* 0x0000000401167c10 */ /* 0x002fe4000ff3e0ff */
[----:B---3--:R-:W-:-:S04]  /*0380*/  IADD3 R2, PT, PT, R12, -0x1, RZ ;  /* 0xffffffff0c027810 */ /* 0x008fc80007ffe0ff */
[----:B------:R-:W-:Y:S01]  /*0390*/  ISETP.GT.U32.AND P0, PT, R2, 0x1, PT ;  /* 0x000000010200780c */ /* 0x000fe20003f04070 */
[----:B--2---:R-:W-:-:S12]  /*03a0*/  IMAD.X R2, RZ, RZ, UR5, P1 ;  /* 0x00000005ff027e24 */ /* 0x004fd800088e06ff */
[----:B0-----:R-:W-:Y:S05]  /*03b0*/  @P0 BRA `(.L_x_1) ;  /* 0x0000000000c40947 */ /* 0x001fea0003800000 */
[----:B------:R-:W-:Y:S01]  /*03c0*/  BSSY.RECONVERGENT B1, `(.L_x_1) ;  /* 0x0000030000017945 */ /* 0x000fe20003800200 */
[----:B------:R-:W-:Y:S02]  /*03d0*/  IMAD.MOV.U32 R14, RZ, RZ, R6 ;  /* 0x000000ffff0e7224 */ /* 0x000fe400078e0006 */
[----:B------:R-:W-:-:S07]  /*03e0*/  IMAD.MOV.U32 R6, RZ, RZ, R10 ;  /* 0x000000ffff067224 */ /* 0x000fce00078e000a */
.L_x_2:
[----:B------:R-:W-:Y:S01]  /*03f0*/  SHF.R.U32.HI R10, RZ, 0x2, R3 ;  /* 0x00000002ff0a7819 */ /* 0x000fe20000011603 */
[----:B------:R0:W-:Y:S01]  /*0400*/  STG.E.64 desc[UR36][R16.64+0x8], R8 ;  /* 0x0000080810007986 */ /* 0x0001e2000c101b24 */
[----:B------:R-:W-:Y:S02]  /*0410*/  SHF.R.U32.HI R13, RZ, 0x2, R14 ;  /* 0x00000002ff0d7819 */ /* 0x000fe4000001160e */
[----:B------:R-:W-:Y:S01]  /*0420*/  LOP3.LUT R10, R10, R3, RZ, 0x3c, !PT ;  /* 0x000000030a0a7212 */ /* 0x000fe200078e3cff */
[----:B------:R-:W-:Y:S01]  /*0430*/  IMAD.SHL.U32 R3, R9, 0x10, RZ ;  /* 0x0000001009037824 */ /* 0x000fe200078e00ff */
[----:B------:R-:W-:Y:S02]  /*0440*/  LOP3.LUT R13, R13, R14, RZ, 0x3c, !PT ;  /* 0x0000000e0d0d7212 */ /* 0x000fe400078e3cff */
[----:B------:R-:W-:-:S04]  /*0450*/  SHF.L.U32 R11, R10, 0x1, RZ ;  /* 0x000000010a0b7819 */ /* 0x000fc800000006ff */
[----:B------:R-:W-:Y:S01]  /*0460*/  LOP3.LUT R10, R10, R11, R3, 0x96, !PT ;  /* 0x0000000b0a0a7212 */ /* 0x000fe200078e9603 */
[----:B------:R-:W-:-:S03]  /*0470*/  IMAD.SHL.U32 R11, R13, 0x2, RZ ;  /* 0x000000020d0b7824 */ /* 0x000fc600078e00ff */
[----:B------:R-:W-:-:S04]  /*0480*/  LOP3.LUT R10, R10, R9, RZ, 0x3c, !PT ;  /* 0x000000090a0a7212 */ /* 0x000fc800078e3cff */
[----:B------:R-:W-:Y:S01]  /*0490*/  IADD3 R3, PT, PT, R6, 0x587c5, R10 ;  /* 0x000587c506037810 */ /* 0x000fe20007ffe00a */
[----:B------:R-:W-:Y:S02]  /*04a0*/  IMAD.SHL.U32 R12, R10, 0x10, RZ ;  /* 0x000000100a0c7824 */ /* 0x000fe400078e00ff */
[----:B------:R-:W-:Y:S01]  /*04b0*/  VIADD R6, R6, 0xb0f8a ;  /* 0x000b0f8a06067836 */ /* 0x000fe20000000000 */
[----:B------:R-:W-:Y:S02]  /*04c0*/  I2FP.F32.U32 R3, R3 ;  /* 0x0000000300037245 */ /* 0x000fe40000201000 */
[----:B------:R-:W-:Y:S02]  /*04d0*/  LOP3.LUT R11, R13, R11, R12, 0x96, !PT ;  /* 0x0000000b0d0b7212 */ /* 0x000fe400078e960c */
[----:B------:R1:W-:Y:S01]  /*04e0*/  STG.E.64 desc[UR36][R16.64], R6 ;  /* 0x0000000610007986 */ /* 0x0003e2000c101b24 */
[----:B------:R-:W-:Y:S01]  /*04f0*/  FFMA R3, R3, R0, 1.1641532182693481445e-10 ;  /* 0x2f00000003037423 */ /* 0x000fe20000000000 */
[----:B------:R-:W-:-:S03]  /*0500*/  LOP3.LUT R11, R11, R10, RZ, 0x3c, !PT ;  /* 0x0000000a0b0b7212 */ /* 0x000fc600078e3cff */
[----:B------:R-:W-:Y:S02]  /*0510*/  FMUL R13, R3, 100 ;  /* 0x42c80000030d7820 */ /* 0x000fe40000400000 */
[----:B------:R-:W-:Y:S01]  /*0520*/  IMAD.IADD R12, R11, 0x1, R6 ;  /* 0x000000010b0c7824 */ /* 0x000fe200078e0206 */
[----:B------:R2:W-:Y:S03]  /*0530*/  STG.E.64 desc[UR36][R16.64+0x10], R10 ;  /* 0x0000100a10007986 */ /* 0x0005e6000c101b24 */
[----:B------:R-:W3:Y:S01]  /*0540*/  F2I.TRUNC.NTZ R13, R13 ;  /* 0x0000000d000d7305 */ /* 0x000ee2000020f100 */
[----:B------:R-:W-:-:S05]  /*0550*/  I2FP.F32.U32 R3, R12 ;  /* 0x0000000c00037245 */ /* 0x000fca0000201000 */
[----:B------:R-:W-:-:S04]  /*0560*/  FFMA R3, R3, R0, 1.1641532182693481445e-10 ;  /* 0x2f00000003037423 */ /* 0x000fc80000000000 */
[----:B------:R-:W-:Y:S01]  /*0570*/  FMUL R3, R3, 100 ;  /* 0x42c8000003037820 */ /* 0x000fe20000400000 */
[----:B---3--:R-:W-:-:S05]  /*0580*/  IMAD.HI R14, R13, 0x66666667, RZ ;  /* 0x666666670d0e7827 */ /* 0x008fca00078e02ff */
[----:B------:R-:W3:Y:S01]  /*0590*/  F2I.TRUNC.NTZ R3, R3 ;  /* 0x0000000300037305 */ /* 0x000ee2000020f100 */
[----:B------:R-:W-:-:S04]  /*05a0*/  SHF.R.U32.HI R19, RZ, 0x1f, R14 ;  /* 0x0000001fff137819 */ /* 0x000fc8000001160e */
[----:B------:R-:W-:-:S05]  /*05b0*/  LEA.HI.SX32 R14, R14, R19, 0x1e ;  /* 0x000000130e0e7211 */ /* 0x000fca00078ff2ff */
[----:B------:R-:W-:Y:S02]  /*05c0*/  IMAD R19, R14, -0xa, R13 ;  /* 0xfffffff60e137824 */ /* 0x000fe400078e020d */
[----:B---3--:R-:W-:-:S05]  /*05d0*/  IMAD.HI R12, R3, 0x66666667, RZ ;  /* 0x66666667030c7827 */ /* 0x008fca00078e02ff */
[----:B------:R-:W-:-:S04]  /*05e0*/  SHF.R.U32.HI R15, RZ, 0x1f, R12 ;  /* 0x0000001fff0f7819 */ /* 0x000fc8000001160c */
[----:B------:R-:W-:-:S05]  /*05f0*/  LEA.HI.SX32 R12, R12, R15, 0x1e ;  /* 0x0000000f0c0c7211 */ /* 0x000fca00078ff2ff */
[----:B------:R-:W-:-:S04]  /*0600*/  IMAD R24, R12, -0xa, R3 ;  /* 0xfffffff60c187824 */ /* 0x000fc800078e0203 */
[----:B------:R-:W-:-:S04]  /*0610*/  IMAD R13, R24, 0xb, R19 ;  /* 0x0000000b180d7824 */ /* 0x000fc800078e0213 */
[----:B------:R-:W-:-:S06]  /*0620*/  IMAD.WIDE R12, R13, 0x4, R4 ;  /* 0x000000040d0c7825 */ /* 0x000fcc00078e0204 */
[----:B------:R-:W3:Y:S01]  /*0630*/  LDG.E R12, desc[UR36][R12.64] ;  /* 0x000000240c0c7981 */ /* 0x000ee2000c1e1900 */
[----:B------:R-:W-:Y:S02]  /*0640*/  IMAD.MOV.U32 R14, RZ, RZ, R8 ;  /* 0x000000ffff0e7224 */ /* 0x000fe400078e0008 */
[----:B0-----:R-:W-:Y:S01]  /*0650*/  IMAD.MOV.U32 R8, RZ, RZ, R10 ;  /* 0x000000ffff087224 */ /* 0x001fe200078e000a */
[----:B---3--:R-:W-:-:S04]  /*0660*/  IADD3 R3, PT, PT, R12, -0x1, RZ ;  /* 0xffffffff0c037810 */ /* 0x008fc80007ffe0ff */
[----:B------:R-:W-:Y:S01]  /*0670*/  ISETP.GT.U32.AND P0, PT, R3, 0x1, PT ;  /* 0x000000010300780c */ /* 0x000fe20003f04070 */
[----:B------:R-:W-:Y:S02]  /*0680*/  IMAD.MOV.U32 R3, RZ, RZ, R7 ;  /* 0x000000ffff037224 */ /* 0x000fe400078e0007 */
[----:B-1----:R-:W-:Y:S01]  /*0690*/  IMAD.MOV.U32 R7, RZ, RZ, R9 ;  /* 0x000000ffff077224 */ /* 0x002fe200078e0009 */
[----:B------:R-:W-:-:S09]  /*06a0*/  MOV R9, R11 ;  /* 0x0000000b00097202 */ /* 0x000fd20000000f00 */
[----:B--2---:R-:W-:Y:S05]  /*06b0*/  @!P0 BRA `(.L_x_2) ;  /* 0xfffffffc004c8947 */ /* 0x004fea000383ffff */
[----:B------:R-:W-:Y:S05]  /*06c0*/  BSYNC.RECONVERGENT B1 ;  /* 0x0000000000017941 */ /* 0x000fea0003800200 */
.L_x_1:
[----:B------:R-:W-:Y:S05]  /*06d0*/  BSYNC.RECONVERGENT B0 ;  /* 0x0000000000007941 */ /* 0x000fea0003800200 */
.L_x_0:
[----:B------:R-:W-:Y:S01]  /*06e0*/  MOV R0, 0x0 ;  /* 0x0000000000007802 */ /* 0x000fe20000000f00 */
[----:B------:R0:W-:Y:S01]  /*06f0*/  STL.64 [R1], R18 ;  /* 0x0000001201007387 */ /* 0x0001e20000100a00 */
[----:B------:R-:W1:Y:S01]  /*0700*/  LDCU.64 UR4, c[0x4][0x48] ;  /* 0x01000900ff0477ac */ /* 0x000e620008000a00 */
[----:B------:R-:W-:Y:S01]  /*0710*/  IMAD.MOV.U32 R6, RZ, RZ, R22 ;  /* 0x000000ffff067224 */ /* 0x000fe200078e0016 */
[----:B------:R0:W2:Y:S01]  /*0720*/  LDC.64 R8, c[0x4][R0] ;  /* 0x0100000000087b82 */ /* 0x0000a20000000a00 */
[----:B------:R0:W-:Y:S01]  /*0730*/  STL [R1+0x8], R24 ;  /* 0x0000081801007387 */ /* 0x0001e20000100800 */
[----:B------:R-:W-:Y:S02]  /*0740*/  IMAD.MOV.U32 R7, RZ, RZ, R2 ;  /* 0x000000ffff077224 */ /* 0x000fe400078e0002 */
[----:B-1----:R-:W-:Y:S02]  /*0750*/  IMAD.U32 R4, RZ, RZ, UR4 ;  /* 0x00000004ff047e24 */ /* 0x002fe4000f8e00ff */
[----:B0-----:R-:W-:-:S07]  /*0760*/  IMAD.U32 R5, RZ, RZ, UR5 ;  /* 0x00000005ff057e24 */ /* 0x001fce000f8e00ff */
[----:B------:R-:W-:-:S07]  /*0770*/  LEPC R20, `(.L_x_3) ;  /* 0x000000001014794e */ /* 0x000fce0000000000 */
[----:B--2---:R-:W-:Y:S05]  /*0780*/  CALL.ABS.NOINC R8 ;  /* 0x0000000008007343 */ /* 0x004fea0003c00000 */
.L_x_3:
[----:B------:R-:W-:Y:S01]  /*0790*/  HFMA2 R14, -RZ, RZ, 0, 1.78813934326171875e-07 ;  /* 0x00000003ff0e7431 */ /* 0x000fe200000001ff */
[----:B------:R-:W-:Y:S06]  /*07a0*/  BSSY.RECONVERGENT B6, `(.L_x_4) ;  /* 0x0000109000067945 */ /* 0x000fec0003800200 */
.L_x_23:
[----:B------:R-:W-:Y:S05]  /*07b0*/  WARPSYNC.ALL ;  /* 0x0000000000007948 */ /* 0x000fea0003800000 */
[----:B0-----:R-:W0:Y:S01]  /*07c0*/  LDCU.64 UR38, c[0x0][0x388] ;  /* 0x00007100ff2677ac */ /* 0x001e220008000a00 */
[----:B------:R-:W-:Y:S01]  /*07d0*/  IMAD R0, R24, 0xb, RZ ;  /* 0x0000000b18007824 */ /* 0x000fe200078e02ff */
[----:B------:R-:W-:-:S03]  /*07e0*/  SHF.R.S32.HI R5, RZ, 0x1f, R19 ;  /* 0x0000001fff057819 */ /* 0x000fc60000011413 */
[----:B------:R-:W-:Y:S01]  /*07f0*/  VIADD R4, R0, 0xfffffff5 ;  /* 0xfffffff500047836 */ /* 0x000fe20000000000 */
[----:B------:R-:W-:Y:S04]  /*0800*/  BAR.SYNC.DEFER_BLOCKING 0x0 ;  /* 0x0000000000007b1d */ /* 0x000fe80000010000 */
[----:B------:R-:W-:-:S04]  /*0810*/  IADD3 R3, P0, PT, R4, R19, RZ ;  /* 0x0000001304037210 */ /* 0x000fc80007f1e0ff */
[----:B------:R-:W-:Y:S02]  /*0820*/  LEA.HI.X.SX32 R8, R4, R5, 0x1, P0 ;  /* 0x0000000504087211 */ /* 0x000fe400000f0eff */
[----:B0-----:R-:W-:-:S04]  /*0830*/  LEA R6, P0, R3, UR38, 0x2 ;  /* 0x0000002603067c11 */ /* 0x001fc8000f8010ff */
[----:B------:R-:W-:-:S05]  /*0840*/  LEA.HI.X R7, R3, UR39, R8, 0x2, P0 ;  /* 0x0000002703077c11 */ /* 0x000fca00080f1408 */
[----:B------:R-:W2:Y:S02]  /*0850*/  LDG.E R6, desc[UR36][R6.64+-0x4] ;  /* 0xfffffc2406067981 */ /* 0x000ea4000c1e1900 */
[----:B--2---:R-:W-:-:S05]  /*0860*/  VIADD R3, R6, 0xffffffff ;  /* 0xffffffff06037836 */ /* 0x004fca0000000000 */
[----:B------:R-:W-:-:S13]  /*0870*/  ISETP.GE.U32.AND P0, PT, R3, 0x2, PT ;  /* 0x000000020300780c */ /* 0x000fda0003f06070 */
[----:B------:R-:W-:Y:S05]  /*0880*/  @!P0 BRA `(.L_x_5) ;  /* 0x0000000c00e88947 */ /* 0x000fea0003800000 */
[----:B------:R-:W-:Y:S05]  /*0890*/  WARPSYNC.ALL ;  /* 0x0000000000007948 */ /* 0x000fea0003800000 */
[----:B------:R-:W-:Y:S01]  /*08a0*/  BAR.SYNC.DEFER_BLOCKING 0x0 ;  /* 0x0000000000007b1d */ /* 0x000fe20000010000 */
[----:B------:R-:W-:-:S04]  /*08b0*/  IADD3 R3, P0, PT, R0, R19, RZ ;  /* 0x0000001300037210 */ /* 0x000fc80007f1e0ff */
[----:B------:R-:W-:Y:S02]  /*08c0*/  LEA.HI.X.SX32 R8, R0, R5, 0x1, P0 ;  /* 0x0000000500087211 */ /* 0x000fe400000f0eff */
[----:B------:R-:W-:-:S04]  /*08d0*/  LEA R6, P0, R3, UR38, 0x2 ;  /* 0x0000002603067c11 */ /* 0x000fc8000f8010ff */
[----:B------:R-:W-:-:S05]  /*08e0*/  LEA.HI.X R7, R3, UR39, R8, 0x2, P0 ;  /* 0x0000002703077c11 */ /* 0x000fca00080f1408 */
[----:B------:R-:W2:Y:S02]  /*08f0*/  LDG.E R6, desc[UR36][R6.64+-0x4] ;  /* 0xfffffc2406067981 */ /* 0x000ea4000c1e1900 */
[----:B--2---:R-:W-:-:S05]  /*0900*/  VIADD R3, R6, 0xffffffff ;  /* 0xffffffff06037836 */ /* 0x004fca0000000000 */
[----:B------:R-:W-:-:S13]  /*0910*/  ISETP.GE.U32.AND P0, PT, R3, 0x2, PT ;  /* 0x000000020300780c */ /* 0x000fda0003f06070 */
[----:B------:R-:W-:Y:S05]  /*0920*/  @!P0 BRA `(.L_x_5) ;  /* 0x0000000c00c08947 */ /* 0x000fea0003800000 */
[----:B------:R-:W-:Y:S05]  /*0930*/  WARPSYNC.ALL ;  /* 0x0000000000007948 */ /* 0x000fea0003800000 */
[----:B------:R-:W-:Y:S01]  /*0940*/  BAR.SYNC.DEFER_BLOCKING 0x0 ;  /* 0x0000000000007b1d */ /* 0x000fe20000010000 */
[----:B------:R-:W-:-:S05]  /*0950*/  VIADD R6, R0, 0xb ;  /* 0x0000000b00067836 */ /* 0x000fca0000000000 */
[----:B------:R-:W-:-:S04]  /*0960*/  IADD3 R3, P0, PT, R6, R19, RZ ;  /* 0x0000001306037210 */ /* 0x000fc80007f1e0ff */
[----:B------:R-:W-:Y:S02]  /*0970*/  LEA.HI.X.SX32 R8, R6, R5, 0x1, P0 ;  /* 0x0000000506087211 */ /* 0x000fe400000f0eff */
[----:B------:R-:W-:-:S04]  /*0980*/  LEA R6, P0, R3, UR38, 0x2 ;  /* 0x0000002603067c11 */ /* 0x000fc8000f8010ff */
[----:B------:R-:W-:-:S05]  /*0990*/  LEA.HI.X R7, R3, UR39, R8, 0x2, P0 ;  /* 0x0000002703077c11 */ /* 0x000fca00080f1408 */
[----:B------:R-:W2:Y:S02]  /*09a0*/  LDG.E R6, desc[UR36][R6.64+-0x4] ;  /* 0xfffffc2406067981 */ /* 0x000ea4000c1e1900 */
[----:B--2---:R-:W-:-:S04]  /*09b0*/  IADD3 R3, PT, PT, R6, -0x1, RZ ;  /* 0xffffffff06037810 */ /* 0x004fc80007ffe0ff */
[----:B------:R-:W-:-:S13]  /*09c0*/  ISETP.GE.U32.AND P0, PT, R3, 0x2, PT ;  /* 0x000000020300780c */ /* 0x000fda0003f06070 */
[----:B------:R-:W-:Y:S05]  /*09d0*/  @!P0 BRA `(.L_x_5) ;  /* 0x0000000c00948947 */ /* 0x000fea0003800000 */
[----:B------:R-:W0:Y:S01]  /*09e0*/  LDC.64 R6, c[0x0][0x388] ;  /* 0x0000e200ff067b82 */ /* 0x000e220000000a00 */
[----:B------:R-:W-:Y:S05]  /*09f0*/  WARPSYNC.ALL ;  /* 0x0000000000007948 */ /* 0x000fea0003800000 */
[----:B------:R-:W-:-:S04]  /*0a00*/  IMAD.IADD R5, R4, 0x1, R19 ;  /* 0x0000000104057824 */ /* 0x000fc800078e0213 */
[----:B0-----:R-:W-:Y:S01]  /*0a10*/  IMAD.WIDE R4, R5, 0x4, R6 ;  /* 0x0000000405047825 */ /* 0x001fe200078e0206 */
[----:B------:R-:W-:Y:S06]  /*0a20*/  BAR.SYNC.DEFER_BLOCKING 0x0 ;  /* 0x0000000000007b1d */ /* 0x000fec0000010000 */
[----:B------:R-:W2:Y:S02]  /*0a30*/  LDG.E R3, desc[UR36][R4.64] ;  /* 0x0000002404037981 */ /* 0x000ea4000c1e1900 */
[----:B--2---:R-:W-:-:S05]  /*0a40*/  VIADD R3, R3, 0xffffffff ;  /* 0xffffffff03037836 */ /* 0x004fca0000000000 */
[----:B------:R-:W-:-:S13]  /*0a50*/  ISETP.GE.U32.AND P0, PT, R3, 0x2, PT ;  /* 0x000000020300780c */ /* 0x000fda0003f06070 */
[----:B------:R-:W-:Y:S05]  /*0a60*/  @!P0 BRA `(.L_x_5) ;  /* 0x0000000c00708947 */ /* 0x000fea0003800000 */
[----:B------:R-:W-:Y:S05]  /*0a70*/  WARPSYNC.ALL ;  /* 0x0000000000007948 */ /* 0x000fea0003800000 */
        /* <DEDUP_REMOVED lines=14> */
[----:B--2---:R-:W-:-:S04]  /*0b60*/  IADD3 R3, PT, PT, R3, -0x1, RZ ;  /* 0xffffffff03037810 */ /* 0x004fc80007ffe0ff */
        /* <DEDUP_REMOVED lines=14> */
[----:B------:R-:W2:Y:S04]  /*0c50*/  LDG.E.64 R6, desc[UR36][R16.64] ;  /* 0x0000002410067981 */ /* 0x000ea8000c1e1b00 */
[----:B------:R-:W3:Y:S04]  /*0c60*/  LDG.E.64 R10, desc[UR36][R16.64+0x10] ;  /* 0x00001024100a7981 */ /* 0x000ee8000c1e1b00 */
[----:B------:R-:W4:Y:S01]  /*0c70*/  LDG.E.64 R8, desc[UR36][R16.64+0x8] ;  /* 0x0000082410087981 */ /* 0x000f22000c1e1b00 */
[----:B------:R-:W-:Y:S01]  /*0c80*/  BSSY.RECONVERGENT B0, `(.L_x_6) ;  /* 0x000004f000007945 */ /* 0x000fe20003800200 */
[----:B--2---:R-:W-:-:S02]  /*0c90*/  SHF.R.U32.HI R0, RZ, 0x2, R7 ;  /* 0x00000002ff007819 */ /* 0x004fc40000011607 */
[----:B------:R-:W-:Y:S02]  /*0ca0*/  IADD3 R6, PT, PT, R6, 0x587c5, RZ ;  /* 0x000587c506067810 */ /* 0x000fe40007ffe0ff */
[----:B------:R-:W-:Y:S01]  /*0cb0*/  LOP3.LUT R0, R0, R7, RZ, 0x3c, !PT ;  /* 0x0000000700007212 */ /* 0x000fe200078e3cff */
[----:B---3--:R-:W-:Y:S02]  /*0cc0*/  IMAD.SHL.U32 R3, R11, 0x10, RZ ;  /* 0x000000100b037824 */ /* 0x008fe400078e00ff */
[----:B------:R-:W-:Y:S01]  /*0cd0*/  IMAD.MOV.U32 R13, RZ, RZ, R10 ;  /* 0x000000ffff0d7224 */ /* 0x000fe200078e000a */
[----:B----4-:R-:W-:Y:S01]  /*0ce0*/  MOV R12, R9 ;  /* 0x00000009000c7202 */ /* 0x010fe20000000f00 */
[C---:B------:R-:W-:Y:S02]  /*0cf0*/  IMAD.SHL.U32 R4, R0.reuse, 0x2, RZ ;  /* 0x0000000200047824 */ /* 0x040fe400078e00ff */
[----:B------:R-:W-:Y:S02]  /*0d00*/  IMAD.MOV.U32 R7, RZ, RZ, R8 ;  /* 0x000000ffff077224 */ /* 0x000fe400078e0008 */
[----:B------:R0:W-:Y:S01]  /*0d10*/  STG.E.64 desc[UR36][R16.64+0x8], R12 ;  /* 0x0000080c10007986 */ /* 0x0001e2000c101b24 */
[----:B------:R-:W-:Y:S01]  /*0d20*/  LOP3.LUT R4, R0, R4, R3, 0x96, !PT ;  /* 0x0000000400047212 */ /* 0x000fe200078e9603 */
[----:B------:R-:W-:-:S02]  /*0d30*/  IMAD.MOV.U32 R3, RZ, RZ, 0x2f800000 ;  /* 0x2f800000ff037424 */ /* 0x000fc400078e00ff */
[----:B------:R0:W-:Y:S01]  /*0d40*/  STG.E.64 desc[UR36][R16.64], R6 ;  /* 0x0000000610007986 */ /* 0x0001e2000c101b24 */
[----:B------:R-:W-:Y:S01]  /*0d50*/  LOP3.LUT R5, R4, R11, RZ, 0x3c, !PT ;  /* 0x0000000b04057212 */ /* 0x000fe200078e3cff */
[----:B------:R-:W-:-:S04]  /*0d60*/  IMAD.MOV.U32 R4, RZ, RZ, R11 ;  /* 0x000000ffff047224 */ /* 0x000fc800078e000b */
[----:B------:R-:W-:Y:S01]  /*0d70*/  IMAD.IADD R0, R5, 0x1, R6 ;  /* 0x0000000105007824 */ /* 0x000fe200078e0206 */
[----:B------:R0:W-:Y:S04]  /*0d80*/  STG.E.64 desc[UR36][R16.64+0x10], R4 ;  /* 0x0000100410007986 */ /* 0x0001e8000c101b24 */
[----:B------:R-:W-:-:S05]  /*0d90*/  I2FP.F32.U32 R0, R0 ;  /* 0x0000000000007245 */ /* 0x000fca0000201000 */
[----:B------:R-:W-:-:S04]  /*0da0*/  FFMA R0, R0, R3, 1.1641532182693481445e-10 ;  /* 0x2f00000000007423 */ /* 0x000fc80000000003 */
[----:B------:R-:W-:-:S06]  /*0db0*/  FMUL R0, R0, 10 ;  /* 0x4120000000007820 */ /* 0x000fcc0000400000 */
[----:B------:R-:W1:Y:S02]  /*0dc0*/  F2I.TRUNC.NTZ R0, R0 ;  /* 0x0000000000007305 */ /* 0x000e64000020f100 */
[----:B-1----:R-:W-:-:S04]  /*0dd0*/  SHF.R.S32.HI R3, RZ, 0x1f, R0 ;  /* 0x0000001fff037819 */ /* 0x002fc80000011400 */
[----:B------:R-:W-:-:S04]  /*0de0*/  LEA.HI R3, R3, R0, RZ, 0x3 ;  /* 0x0000000003037211 */ /* 0x000fc800078f18ff */
[----:B------:R-:W-:-:S05]  /*0df0*/  LOP3.LUT R3, R3, 0xfffffff8, RZ, 0xc0, !PT ;  /* 0xfffffff803037812 */ /* 0x000fca00078ec0ff */
[----:B------:R-:W-:Y:S01]  /*0e00*/  IMAD.IADD R15, R0, 0x1, -R3 ;  /* 0x00000001000f7824 */ /* 0x000fe200078e0a03 */
[C---:B------:R-:W-:Y:S01]  /*0e10*/  IADD3 R3, PT, PT, R19.reuse, 0x1, RZ ;  /* 0x0000000113037810 */ /* 0x040fe20007ffe0ff */
[----:B------:R-:W-:-:S03]  /*0e20*/  VIADD R0, R19, 0xffffffff ;  /* 0xffffffff13007836 */ /* 0x000fc60000000000 */
[----:B------:R-:W-:-:S13]  /*0e30*/  ISETP.GT.AND P0, PT, R15, 0x3, PT ;  /* 0x000000030f00780c */ /* 0x000fda0003f04270 */
[----:B0-----:R-:W-:Y:S05]  /*0e40*/  @P0 BRA `(.L_x_7) ;  /* 0x0000000000680947 */ /* 0x001fea0003800000 */
[----:B------:R-:W-:-:S13]  /*0e50*/  ISETP.GT.AND P0, PT, R15, 0x1, PT ;  /* 0x000000010f00780c */ /* 0x000fda0003f04270 */
[----:B------:R-:W-:Y:S05]  /*0e60*/  @P0 BRA `(.L_x_8) ;  /* 0x0000000000300947 */ /* 0x000fea0003800000 */
[----:B------:R-:W-:-:S13]  /*0e70*/  ISETP.NE.AND P0, PT, R15, RZ, PT ;  /* 0x000000ff0f00720c */ /* 0x000fda0003f05270 */
[----:B------:R-:W-:Y:S05]  /*0e80*/  @!P0 BRA `(.L_x_9) ;  /* 0x00000000001c8947 */ /* 0x000fea0003800000 */
[----:B------:R-:W-:Y:S01]  /*0e90*/  ISETP.NE.AND P0, PT, R15, 0x1, PT ;  /* 0x000000010f00780c */ /* 0x000fe20003f05270 */
[----:B------:R-:W-:Y:S02]  /*0ea0*/  IMAD.MOV.U32 R12, RZ, RZ, R19 ;  /* 0x000000ffff0c7224 */ /* 0x000fe400078e0013 */
[----:B------:R-:W-:-:S10]  /*0eb0*/  IMAD.MOV.U32 R13, RZ, RZ, R24 ;  /* 0x000000ffff0d7224 */ /* 0x000fd400078e0018 */
[----:B------:R-:W-:Y:S05]  /*0ec0*/  @P0 BRA `(.L_x_10) ;  /* 0x0000000000a80947 */ /* 0x000fea0003800000 */
[----:B------:R-:W-:Y:S01]  /*0ed0*/  VIADD R13, R24, 0xffffffff ;  /* 0xffffffff180d7836 */ /* 0x000fe20000000000 */
[----:B------:R-:W-:Y:S01]  /*0ee0*/  MOV R12, R19 ;  /* 0x00000013000c7202 */ /* 0x000fe20000000f00 */
[----:B------:R-:W-:Y:S06]  /*0ef0*/  BRA `(.L_x_10) ;  /* 0x00000000009c7947 */ /* 0x000fec0003800000 */
.L_x_9:
[----:B------:R-:W-:Y:S02]  /*0f00*/  VIADD R13, R24, 0xffffffff ;  /* 0xffffffff180d7836 */ /* 0x000fe40000000000 */
[----:B------:R-:W-:Y:S01]  /*0f10*/  IMAD.MOV.U32 R12, RZ, RZ, R0 ;  /* 0x000000ffff0c7224 */ /* 0x000fe200078e0000 */
[----:B------:R-:W-:Y:S06]  /*0f20*/  BRA `(.L_x_10) ;  /* 0x0000000000907947 */ /* 0x000fec0003800000 */
.L_x_8:
[----:B------:R-:W-:-:S13]  /*0f30*/  ISETP.NE.AND P0, PT, R15, 0x2, PT ;  /* 0x000000020f00780c */ /* 0x000fda0003f05270 */
[----:B------:R-:W-:Y:S05]  /*0f40*/  @!P0 BRA `(.L_x_11) ;  /* 0x00000000001c8947 */ /* 0x000fea0003800000 */
[----:B------:R-:W-:Y:S01]  /*0f50*/  ISETP.NE.AND P0, PT, R15, 0x3, PT ;  /* 0x000000030f00780c */ /* 0x000fe20003f05270 */
[----:B------:R-:W-:Y:S01]  /*0f60*/  IMAD.MOV.U32 R12, RZ, RZ, R19 ;  /* 0x000000ffff0c7224 */ /* 0x000fe200078e0013 */
[----:B------:R-:W-:-:S11]  /*0f70*/  MOV R13, R24 ;  /* 0x00000018000d7202 */ /* 0x000fd60000000f00 */
[----:B------:R-:W-:Y:S05]  /*0f80*/  @P0 BRA `(.L_x_10) ;  /* 0x0000000000780947 */ /* 0x000fea0003800000 */
[----:B------:R-:W-:Y:S02]  /*0f90*/  IMAD.MOV.U32 R12, RZ, RZ, R0 ;  /* 0x000000ffff0c7224 */ /* 0x000fe400078e0000 */
[----:B------:R-:W-:Y:S01]  /*0fa0*/  IMAD.MOV.U32 R13, RZ, RZ, R24 ;  /* 0x000000ffff0d7224 */ /* 0x000fe200078e0018 */
[----:B------:R-:W-:Y:S06]  /*0fb0*/  BRA `(.L_x_10) ;  /* 0x00000000006c7947 */ /* 0x000fec0003800000 */
.L_x_11:
[----:B------:R-:W-:Y:S01]  /*0fc0*/  VIADD R13, R24, 0xffffffff ;  /* 0xffffffff180d7836 */ /* 0x000fe20000000000 */
[----:B------:R-:W-:Y:S01]  /*0fd0*/  MOV R12, R3 ;  /* 0x00000003000c7202 */ /* 0x000fe20000000f00 */
[----:B------:R-:W-:Y:S06]  /*0fe0*/  BRA `(.L_x_10) ;  /* 0x0000000000607947 */ /* 0x000fec0003800000 */
.L_x_7:
[----:B------:R-:W-:-:S13]  /*0ff0*/  ISETP.GT.AND P0, PT, R15, 0x5, PT ;  /* 0x000000050f00780c */ /* 0x000fda0003f04270 */
[----:B------:R-:W-:Y:S05]  /*1000*/  @P0 BRA `(.L_x_12) ;  /* 0x00000000002c0947 */ /* 0x000fea0003800000 */
[----:B------:R-:W-:Y:S01]  /*1010*/  ISETP.NE.AND P0, PT, R15, 0x4, PT ;  /* 0x000000040f00780c */ /* 0x000fe20003f05270 */
[----:B------:R-:W-:Y:S02]  /*1020*/  IMAD.MOV.U32 R12, RZ, RZ, R3 ;  /* 0x000000ffff0c7224 */ /* 0x000fe400078e0003 */
[----:B------:R-:W-:-:S10]  /*1030*/  IMAD.MOV.U32 R13, RZ, RZ, R24 ;  /* 0x000000ffff0d7224 */ /* 0x000fd400078e0018 */
[----:B------:R-:W-:Y:S05]  /*1040*/  @!P0 BRA `(.L_x_10) ;  /* 0x0000000000488947 */ /* 0x000fea0003800000 */
[----:B------:R-:W-:Y:S01]  /*1050*/  ISETP.NE.AND P0, PT, R15, 0x5, PT ;  /* 0x000000050f00780c */ /* 0x000fe20003f05270 */
[----:B------:R-:W-:Y:S01]  /*1060*/  IMAD.MOV.U32 R12, RZ, RZ, R19 ;  /* 0x000000ffff0c7224 */ /* 0x000fe200078e0013 */
[----:B------:R-:W-:-:S11]  /*1070*/  MOV R13, R24 ;  /* 0x00000018000d7202 */ /* 0x000fd60000000f00 */
[----:B------:R-:W-:Y:S05]  /*1080*/  @P0 BRA `(.L_x_10) ;  /* 0x0000000000380947 */ /* 0x000fea0003800000 */
[----:B------:R-:W-:Y:S02]  /*1090*/  VIADD R13, R24, 0x1 ;  /* 0x00000001180d7836 */ /* 0x000fe40000000000 */
[----:B------:R-:W-:Y:S01]  /*10a0*/  IMAD.MOV.U32 R12, RZ, RZ, R0 ;  /* 0x000000ffff0c7224 */ /* 0x000fe200078e0000 */
[----:B------:R-:W-:Y:S06]  /*10b0*/  BRA `(.L_x_10) ;  /* 0x00000000002c7947 */ /* 0x000fec0003800000 */
.L_x_12:
[----:B------:R-:W-:-:S13]  /*10c0*/  ISETP.NE.AND P0, PT, R15, 0x6, PT ;  /* 0x000000060f00780c */ /* 0x000fda0003f05270 */
        /* <DEDUP_REMOVED lines=8> */
.L_x_13:
[----:B------:R-:W-:Y:S01]  /*1150*/  VIADD R13, R24, 0x1 ;  /* 0x00000001180d7836 */ /* 0x000fe20000000000 */
[----:B------:R-:W-:-:S07]  /*1160*/  MOV R12, R19 ;  /* 0x00000013000c7202 */ /* 0x000fce0000000f00 */
.L_x_10:
[----:B------:R-:W-:Y:S05]  /*1170*/  BSYNC.RECONVERGENT B0 ;  /* 0x0000000000007941 */ /* 0x000fea0003800200 */
.L_x_6:
[----:B------:R-:W-:Y:S01]  /*1180*/  VIMNMX.U32 R4, PT, PT, R12, R13, !PT ;  /* 0x0000000d0c047248 */ /* 0x000fe20007fe0000 */
[----:B------:R-:W-:Y:S03]  /*1190*/  BSSY.RECONVERGENT B0, `(.L_x_14) ;  /* 0x0000059000007945 */ /* 0x000fe60003800200 */
[----:B------:R-:W-:-:S13]  /*11a0*/  ISETP.GE.U32.AND P0, PT, R4, 0xb, PT ;  /* 0x0000000b0400780c */ /* 0x000fda0003f06070 */
[----:B------:R-:W-:Y:S05]  /*11b0*/  @!P0 BRA `(.L_x_15) ;  /* 0x0000000400588947 */ /* 0x000fea0003800000 */
[----:B------:R-:W-:Y:S01]  /*11c0*/  BSSY.RECONVERGENT B1, `(.L_x_16) ;  /* 0x000004e000017945 */ /* 0x000fe20003800200 */
[C---:B------:R-:W-:Y:S02]  /*11d0*/  VIADD R4, R24.reuse, 0x1 ;  /* 0x0000000118047836 */ /* 0x040fe40000000000 */
[----:B------:R-:W-:-:S07]  /*11e0*/  VIADD R7, R24, 0xffffffff ;  /* 0xffffffff18077836 */ /* 0x000fce0000000000 */
.L_x_22:
[----:B------:R-:W-:Y:S01]  /*11f0*/  SHF.R.U32.HI R13, RZ, 0x2, R8 ;  /* 0x00000002ff0d7819 */ /* 0x000fe20000011608 */
[----:B------:R-:W-:Y:S01]  /*1200*/  VIADD R6, R6, 0x587c5 ;  /* 0x000587c506067836 */ /* 0x000fe20000000000 */
[----:B------:R-:W-:Y:S01]  /*1210*/  BSSY.RECONVERGENT B2, `(.L_x_17) ;  /* 0x0000045000027945 */ /* 0x000fe20003800200 */
[----:B------:R-:W-:Y:S01]  /*1220*/  IMAD.MOV.U32 R15, RZ, RZ, 0x2f800000 ;  /* 0x2f800000ff0f7424 */ /* 0x000fe200078e00ff */
[----:B------:R-:W-:Y:S01]  /*1230*/  LOP3.LUT R13, R13, R8, RZ, 0x3c, !PT ;  /* 0x000000080d0d7212 */ /* 0x000fe200078e3cff */
[----:B------:R-:W-:-:S03]  /*1240*/  IMAD.SHL.U32 R8, R5, 0x10, RZ ;  /* 0x0000001005087824 */ /* 0x000fc600078e00ff */
[----:B------:R-:W-:-:S04]  /*1250*/  SHF.L.U32 R12, R13, 0x1, RZ ;  /* 0x000000010d0c7819 */ /* 0x000fc800000006ff */
[----:B------:R-:W-:-:S04]  /*1260*/  LOP3.LUT R8, R13, R12, R8, 0x96, !PT ;  /* 0x0000000c0d087212 */ /* 0x000fc800078e9608 */
[----:B------:R-:W-:-:S05]  /*1270*/  LOP3.LUT R13, R8, R5, RZ, 0x3c, !PT ;  /* 0x00000005080d7212 */ /* 0x000fca00078e3cff */
[----:B------:R-:W-:-:S05]  /*1280*/  IMAD.IADD R8, R13, 0x1, R6 ;  /* 0x000000010d087824 */ /* 0x000fca00078e0206 */
[----:B------:R-:W-:-:S05]  /*1290*/  I2FP.F32.U32 R8, R8 ;  /* 0x0000000800087245 */ /* 0x000fca0000201000 */
[----:B------:R-:W-:-:S04]  /*12a0*/  FFMA R8, R8, R15, 1.1641532182693481445e-10 ;  /* 0x2f00000008087423 */ /* 0x000fc8000000000f */
[----:B------:R-:W-:Y:S01]  /*12b0*/  FMUL R12, R8, 10 ;  /* 0x41200000080c7820 */ /* 0x000fe20000400000 */
[----:B------:R-:W-:Y:S02]  /*12c0*/  IMAD.MOV.U32 R8, RZ, RZ, R9 ;  /* 0x000000ffff087224 */ /* 0x000fe400078e0009 */
[----:B------:R-:W-:Y:S02]  /*12d0*/  IMAD.MOV.U32 R9, RZ, RZ, R10 ;  /* 0x000000ffff097224 */ /* 0x000fe400078e000a */
[----:B------:R-:W-:Y:S01]  /*12e0*/  IMAD.MOV.U32 R10, RZ, RZ, R11 ;  /* 0x000000ffff0a7224 */ /* 0x000fe200078e000b */
[----:B------:R-:W0:Y:S01]  /*12f0*/  F2I.TRUNC.NTZ R12, R12 ;  /* 0x0000000c000c7305 */ /* 0x000e22000020f100 */
[----:B------:R-:W-:Y:S01]  /*1300*/  MOV R11, R5 ;  /* 0x00000005000b7202 */ /* 0x000fe20000000f00 */
[----:B------:R-:W-:Y:S01]  /*1310*/  IMAD.MOV.U32 R5, RZ, RZ, R13 ;  /* 0x000000ffff057224 */ /* 0x000fe200078e000d */
[----:B0-----:R-:W-:-:S04]  /*1320*/  SHF.R.S32.HI R15, RZ, 0x1f, R12 ;  /* 0x0000001fff0f7819 */ /* 0x001fc8000001140c */
[----:B------:R-:W-:-:S04]  /*1330*/  LEA.HI R15, R15, R12, RZ, 0x3 ;  /* 0x0000000c0f0f7211 */ /* 0x000fc800078f18ff */
[----:B------:R-:W-:-:S04]  /*1340*/  LOP3.LUT R15, R15, 0xfffffff8, RZ, 0xc0, !PT ;  /* 0xfffffff80f0f7812 */ /* 0x000fc800078ec0ff */
[----:B------:R-:W-:-:S04]  /*1350*/  IADD3 R15, PT, PT, R12, -R15, RZ ;  /* 0x8000000f0c0f7210 */ /* 0x000fc80007ffe0ff */
[----:B------:R-:W-:-:S13]  /*1360*/  ISETP.GT.AND P0, PT, R15, 0x3, PT ;  /* 0x000000030f00780c */ /* 0x000fda0003f04270 */
[----:B------:R-:W-:Y:S05]  /*1370*/  @P0 BRA `(.L_x_18) ;  /* 0x0000000000600947 */ /* 0x000fea0003800000 */
[----:B------:R-:W-:-:S13]  /*1380*/  ISETP.GT.AND P0, PT, R15, 0x1, PT ;  /* 0x000000010f00780c */ /* 0x000fda0003f04270 */
[----:B------:R-:W-:Y:S05]  /*1390*/  @P0 BRA `(.L_x_19) ;  /* 0x00000000002c0947 */ /* 0x000fea0003800000 */
[----:B------:R-:W-:Y:S01]  /*13a0*/  ISETP.NE.AND P0, PT, R15, RZ, PT ;  /* 0x000000ff0f00720c */ /* 0x000fe20003f05270 */
[----:B------:R-:W-:Y:S02]  /*13b0*/  IMAD.MOV.U32 R12, RZ, RZ, R0 ;  /* 0x000000ffff0c7224 */ /* 0x000fe400078e0000 */
[----:B------:R-:W-:-:S10]  /*13c0*/  IMAD.MOV.U32 R13, RZ, RZ, R7 ;  /* 0x000000ffff0d7224 */ /* 0x000fd400078e0007 */
        /* <DEDUP_REMOVED lines=8> */
.L_x_19:
[----:B------:R-:W-:Y:S01]  /*1450*/  ISETP.NE.AND P0, PT, R15, 0x2, PT ;  /* 0x000000020f00780c */ /* 0x000fe20003f05270 */
[----:B------:R-:W-:Y:S01]  /*1460*/  IMAD.MOV.U32 R13, RZ, RZ, R7 ;  /* 0x000000ffff0d7224 */ /* 0x000fe200078e0007 */
[----:B------:R-:W-:-:S11]  /*1470*/  MOV R12, R3 ;  /* 0x00000003000c7202 */ /* 0x000fd60000000f00 */
[----:B------:R-:W-:Y:S05]  /*1480*/  @!P0 BRA `(.L_x_20) ;  /* 0x0000000000748947 */ /* 0x000fea0003800000 */
[----:B------:R-:W-:Y:S01]  /*1490*/  ISETP.NE.AND P0, PT, R15, 0x3, PT ;  /* 0x000000030f00780c */ /* 0x000fe20003f05270 */
[----:B------:R-:W-:Y:S02]  /*14a0*/  IMAD.MOV.U32 R12, RZ, RZ, R19 ;  /* 0x000000ffff0c7224 */ /* 0x000fe400078e0013 */
[----:B------:R-:W-:-:S10]  /*14b0*/  IMAD.MOV.U32 R13, RZ, RZ, R24 ;  /* 0x000000ffff0d7224 */ /* 0x000fd400078e0018 */
[----:B------:R-:W-:Y:S05]  /*14c0*/  @P0 BRA `(.L_x_20) ;  /* 0x0000000000640947 */ /* 0x000fea0003800000 */
[----:B------:R-:W-:Y:S01]  /*14d0*/  MOV R12, R0 ;  /* 0x00000000000c7202 */ /* 0x000fe20000000f00 */
[----:B------:R-:W-:Y:S01]  /*14e0*/  IMAD.MOV.U32 R13, RZ, RZ, R24 ;  /* 0x000000ffff0d7224 */ /* 0x000fe200078e0018 */
[----:B------:R-:W-:Y:S06]  /*14f0*/  BRA `(.L_x_20) ;  /* 0x0000000000587947 */ /* 0x000fec0003800000 */
.L_x_18:
        /* <DEDUP_REMOVED lines=13> */
.L_x_21:
[----:B------:R-:W-:Y:S01]  /*15d0*/  ISETP.NE.AND P0, PT, R15, 0x6, PT ;  /* 0x000000060f00780c */ /* 0x000fe20003f05270 */
[----:B------:R-:W-:Y:S01]  /*15e0*/  IMAD.MOV.U32 R13, RZ, RZ, R4 ;  /* 0x000000ffff0d7224 */ /* 0x000fe200078e0004 */
[----:B------:R-:W-:-:S11]  /*15f0*/  MOV R12, R19 ;  /* 0x00000013000c7202 */ /* 0x000fd60000000f00 */
[----:B------:R-:W-:Y:S05]  /*1600*/  @!P0 BRA `(.L_x_20) ;  /* 0x0000000000148947 */ /* 0x000fea0003800000 */
[----:B------:R-:W-:Y:S01]  /*1610*/  ISETP.NE.AND P0, PT, R15, 0x7, PT ;  /* 0x000000070f00780c */ /* 0x000fe20003f05270 */
[----:B------:R-:W-:Y:S02]  /*1620*/  IMAD.MOV.U32 R12, RZ, RZ, R19 ;  /* 0x000000ffff0c7224 */ /* 0x000fe400078e0013 */
[----:B------:R-:W-:-:S10]  /*1630*/  IMAD.MOV.U32 R13, RZ, RZ, R24 ;  /* 0x000000ffff0d7224 */ /* 0x000fd400078e0018 */
[----:B------:R-:W-:Y:S01]  /*1640*/  @!P0 MOV R12, R3 ;  /* 0x00000003000c8202 */ /* 0x000fe20000000f00 */
[----:B------:R-:W-:-:S07]  /*1650*/  @!P0 IMAD.MOV.U32 R13, RZ, RZ, R4 ;  /* 0x000000ffff0d8224 */ /* 0x000fce00078e0004 */
.L_x_20:
[----:B------:R-:W-:Y:S05]  /*1660*/  BSYNC.RECONVERGENT B2 ;  /* 0x0000000000027941 */ /* 0x000fea0003800200 */
.L_x_17:
[----:B------:R-:W-:-:S04]  /*1670*/  VIMNMX.U32 R15, PT, PT, R12, R13, !PT ;  /* 0x0000000d0c0f7248 */ /* 0x000fc80007fe0000 */
[----:B------:R-:W-:-:S13]  /*1680*/  ISETP.GT.U32.AND P0, PT, R15, 0xa, PT ;  /* 0x0000000a0f00780c */ /* 0x000fda0003f04070 */
[----:B------:R-:W-:Y:S05]  /*1690*/  @P0 BRA `(.L_x_22) ;  /* 0xfffffff800d40947 */ /* 0x000fea000383ffff */
[----:B------:R-:W-:Y:S05]  /*16a0*/  BSYNC.RECONVERGENT B1 ;  /* 0x0000000000017941 */ /* 0x000fea0003800200 */
.L_x_16:
[----:B------:R-:W-:Y:S01]  /*16b0*/  IMAD.MOV.U32 R20, RZ, RZ, R9 ;  /* 0x000000ffff147224 */ /* 0x000fe200078e0009 */
[----:B------:R-:W-:Y:S01]  /*16c0*/  MOV R4, R11 ;  /* 0x0000000b00047202 */ /* 0x000fe20000000f00 */
[----:B------:R-:W-:Y:S02]  /*16d0*/  IMAD.MOV.U32 R21, RZ, RZ, R10 ;  /* 0x000000ffff157224 */ /* 0x000fe400078e000a */
[----:B------:R-:W-:Y:S02]  /*16e0*/  IMAD.MOV.U32 R7, RZ, RZ, R8 ;  /* 0x000000ffff077224 */ /* 0x000fe400078e0008 */
[----:B------:R0:W-:Y:S04]  /*16f0*/  STG.E.64 desc[UR36][R16.64+0x10], R4 ;  /* 0x0000100410007986 */ /* 0x0001e8000c101b24 */
[----:B------:R0:W-:Y:S04]  /*1700*/  STG.E.64 desc[UR36][R16.64+0x8], R20 ;  /* 0x0000081410007986 */ /* 0x0001e8000c101b24 */
[----:B------:R0:W-:Y:S02]  /*1710*/  STG.E.64 desc[UR36][R16.64], R6 ;  /* 0x0000000610007986 */ /* 0x0001e4000c101b24 */
.L_x_15:
[----:B------:R-:W-:Y:S05]  /*1720*/  BSYNC.RECONVERGENT B0 ;  /* 0x0000000000007941 */ /* 0x000fea0003800200 */
.L_x_14:
[----:B------:R-:W-:Y:S01]  /*1730*/  VIADD R14, R14, 0x1 ;  /* 0x000000010e0e7836 */ /* 0x000fe20000000000 */
[----:B------:R-:W-:Y:S01]  /*1740*/  MOV R19, R12 ;  /* 0x0000000c00137202 */ /* 0x000fe20000000f00 */
[----:B------:R-:W-:-:S03]  /*1750*/  IMAD.MOV.U32 R24, RZ, RZ, R13 ;  /* 0x000000ffff187224 */ /* 0x000fc600078e000d */
[----:B------:R-:W-:-:S13]  /*1760*/  ISETP.NE.AND P0, PT, R14, 0x98967f, PT ;  /* 0x0098967f0e00780c */ /* 0x000fda0003f05270 */
[----:B------:R-:W-:Y:S05]  /*1770*/  @P0 BRA `(.L_x_23) ;  /* 0xfffffff0000c0947 */ /* 0x000fea000383ffff */
[----:B------:R-:W-:Y:S01]  /*1780*/  MOV R0, 0x0 ;  /* 0x0000000000007802 */ /* 0x000fe20000000f00 */
[----:B------:R1:W-:Y:S01]  /*1790*/  STL [R1], R18 ;  /* 0x0000001201007387 */ /* 0x0003e20000100800 */
[----:B------:R-:W2:Y:S01]  /*17a0*/  LDCU.64 UR4, c[0x4][0x58] ;  /* 0x01000b00ff0477ac */ /* 0x000ea20008000a00 */
[----:B0-----:R-:W-:Y:S01]  /*17b0*/  IMAD.MOV.U32 R6, RZ, RZ, R22 ;  /* 0x000000ffff067224 */ /* 0x001fe200078e0016 */
[----:B------:R1:W0:Y:S01]  /*17c0*/  LDC.64 R8, c[0x4][R0] ;  /* 0x0100000000087b82 */ /* 0x0002220000000a00 */
[----:B------:R-:W-:Y:S01]  /*17d0*/  MOV R7, R2 ;  /* 0x0000000200077202 */ /* 0x000fe20000000f00 */
[----:B--2---:R-:W-:Y:S02]  /*17e0*/  IMAD.U32 R4, RZ, RZ, UR4 ;  /* 0x00000004ff047e24 */ /* 0x004fe4000f8e00ff */
[----:B-1----:R-:W-:-:S07]  /*17f0*/  IMAD.U32 R5, RZ, RZ, UR5 ;  /* 0x00000005ff057e24 */ /* 0x002fce000f8e00ff */
[----:B------:R-:W-:-:S07]  /*1800*/  LEPC R20, `(.L_x_24) ;  /* 0x000000001014794e */ /* 0x000fce0000000000 */
[----:B0-----:R-:W-:Y:S05]  /*1810*/  CALL.ABS.NOINC R8 ;  /* 0x0000000008007343 */ /* 0x001fea0003c00000 */
.L_x_24:
[----:B------:R-:W-:Y:S05]  /*1820*/  EXIT ;  /* 0x000000000000794d */ /* 0x000fea0003800000 */
.L_x_5:
[----:B------:R-:W-:Y:S05]  /*1830*/  BSYNC.RECONVERGENT B6 ;  /* 0x0000000000067941 */ /* 0x000fea0003800200 */
.L_x_4:
[----:B------:R-:W0:Y:S01]  /*1840*/  LDC.64 R8, c[0x0][0x388] ;  /* 0x0000e200ff087b82 */ /* 0x000e220000000a00 */
[----:B------:R-:W-:Y:S01]  /*1850*/  IMAD.IADD R5, R0, 0x1, R19 ;  /* 0x0000000100057824 */ /* 0x000fe200078e0213 */
[----:B------:R-:W-:Y:S01]  /*1860*/  MOV R0, 0x0 ;  /* 0x0000000000007802 */ /* 0x000fe20000000f00 */
[----:B------:R-:W-:Y:S01]  /*1870*/  IMAD.MOV.U32 R3, RZ, RZ, 0x1 ;  /* 0x00000001ff037424 */ /* 0x000fe200078e00ff */
[----:B------:R-:W-:Y:S05]  /*1880*/  WARPSYNC.ALL ;  /* 0x0000000000007948 */ /* 0x000fea0003800000 */
[----:B------:R1:W-:Y:S01]  /*1890*/  STL.64 [R1], R18 ;  /* 0x0000001201007387 */ /* 0x0003e20000100a00 */
[----:B------:R1:W2:Y:S01]  /*18a0*/  LDC.64 R10, c[0x4][R0] ;  /* 0x01000000000a7b82 */ /* 0x0002a20000000a00 */
[----:B------:R-:W3:Y:S01]  /*18b0*/  LDCU.64 UR4, c[0x4][0x50] ;  /* 0x01000a00ff0477ac */ /* 0x000ee20008000a00 */
[----:B------:R-:W-:Y:S01]  /*18c0*/  IMAD.MOV.U32 R6, RZ, RZ, R22 ;  /* 0x000000ffff067224 */ /* 0x000fe200078e0016 */
[----:B------:R1:W-:Y:S01]  /*18d0*/  STL [R1+0x8], R24 ;  /* 0x0000081801007387 */ /* 0x0003e20000100800 */
[----:B------:R-:W-:-:S02]  /*18e0*/  IMAD.MOV.U32 R7, RZ, RZ, R2 ;  /* 0x000000ffff077224 */ /* 0x000fc400078e0002 */
[----:B0-----:R-:W-:-:S05]  /*18f0*/  IMAD.WIDE R8, R5, 0x4, R8 ;  /* 0x0000000405087825 */ /* 0x001fca00078e0208 */
[----:B------:R1:W-:Y:S01]  /*1900*/  STG.E desc[UR36][R8.64], R3 ;  /* 0x0000000308007986 */ /* 0x0003e2000c101924 */
[----:B---3--:R-:W-:Y:S01]  /*1910*/  IMAD.U32 R4, RZ, RZ, UR4 ;  /* 0x00000004ff047e24 */ /* 0x008fe2000f8e00ff */
[----:B------:R-:W-:Y:S01]  /*1920*/  MOV R5, UR5 ;  /* 0x0000000500057c02 */ /* 0x000fe20008000f00 */
[----:B------:R-:W-:Y:S06]  /*1930*/  BAR.SYNC.DEFER_BLOCKING 0x0 ;  /* 0x0000000000007b1d */ /* 0x000fec0000010000 */
[----:B------:R-:W-:-:S07]  /*1940*/  LEPC R20, `(.L_x_25) ;  /* 0x000000001014794e */ /* 0x000fce0000000000 */
[----:B-12---:R-:W-:Y:S05]  /*1950*/  CALL.ABS.NOINC R10 ;  /* 0x000000000a007343 */ /* 0x006fea0003c00000 */
.L_x_25:
[----:B------:R-:W-:Y:S05]  /*1960*/  EXIT ;  /* 0x000000000000794d */ /* 0x000fea0003800000 */
.L_x_26:
[----:B------:R-:W-:-:S00]  /*1970*/  BRA `(.L_x_26) ;  /* 0xfffffffc00fc7947 */ /* 0x000fc0000383ffff */
[----:B------:R-:W-:-:S00]  /*1980*/  NOP ;  /* 0x0000000000007918 */ /* 0x000fc00000000000 */
[----:B------:R-:W-:-:S00]  /*1990*/  NOP ;  /* 0x0000000000007918 */ /* 0x000fc00000000000 */
[----:B------:R-:W-:-:S00]  /*19a0*/  NOP ;  /* 0x0000000000007918 */ /* 0x000fc00000000000 */
[----:B------:R-:W-:-:S00]  /*19b0*/  NOP ;  /* 0x0000000000007918 */ /* 0x000fc00000000000 */
[----:B------:R-:W-:-:S00]  /*19c0*/  NOP ;  /* 0x0000000000007918 */ /* 0x000fc00000000000 */
[----:B------:R-:W-:-:S00]  /*19d0*/  NOP ;  /* 0x0000000000007918 */ /* 0x000fc00000000000 */
[----:B------:R-:W-:-:S00]  /*19e0*/  NOP ;  /* 0x0000000000007918 */ /* 0x000fc00000000000 */
[----:B------:R-:W-:-:S00]  /*19f0*/  NOP ;  /* 0x0000000000007918 */ /* 0x000fc00000000000 */
.L_x_36:


//--------------------- .text._Z12setup_kernelP17curandStateXORWOW --------------------------
	.section	.text._Z12setup_kernelP17curandStateXORWOW,"ax",@progbits
	.align	128
        .global         _Z12setup_kernelP17curandStateXORWOW
        .type           _Z12setup_kernelP17curandStateXORWOW,@function
        .size           _Z12setup_kernelP17curandStateXORWOW,(.L_x_37 - _Z12setup_kernelP17curandStateXORWOW)
        .other          _Z12setup_kernelP17curandStateXORWOW,@"STO_CUDA_ENTRY STV_DEFAULT"
_Z12setup_kernelP17curandStateXORWOW:
.text._Z12setup_kernelP17curandStateXORWOW:
[----:B------:R-:W-:Y:S01]  /*0000*/  LDC R1, c[0x0][0x37c] ;  /* 0x0000df00ff017b82 */ /* 0x000fe20000000800 */
[----:B------:R-:W0:Y:S07]  /*0010*/  S2R R0, SR_TID.X ;  /* 0x0000000000007919 */ /* 0x000e2e0000002100 */
[----:B------:R-:W0:Y:S01]  /*0020*/  S2UR UR6, SR_CTAID.X ;  /* 0x00000000000679c3 */ /* 0x000e220000002500 */
[----:B------:R-:W1:Y:S01]  /*0030*/  LDCU.64 UR4, c[0x0][0x358] ;  /* 0x00006b00ff0477ac */ /* 0x000e620008000a00 */
[----:B------:R-:W-:Y:S01]  /*0040*/  IMAD.MOV.U32 R2, RZ, RZ, 0x3198c20f ;  /* 0x3198c20fff027424 */ /* 0x000fe200078e00ff */
[----:B------:R-:W-:Y:S01]  /*0050*/  BSSY.RECONVERGENT B0, `(.L_x_27) ;  /* 0x00000df000007945 */ /* 0x000fe20003800200 */
[----:B------:R-:W-:-:S02]  /*0060*/  IMAD.MOV.U32 R3, RZ, RZ, 0x5efdb30c ;  /* 0x5efdb30cff037424 */ /* 0x000fc400078e00ff */
[----:B------:R-:W-:Y:S02]  /*0070*/  IMAD.MOV.U32 R4, RZ, RZ, 0x423bb012 ;  /* 0x423bb012ff047424 */ /* 0x000fe400078e00ff */
[----:B------:R-:W0:Y:S01]  /*0080*/  LDC R13, c[0x0][0x360] ;  /* 0x0000d800ff0d7b82 */ /* 0x000e220000000800 */
[----:B------:R-:W-:Y:S02]  /*0090*/  IMAD.MOV.U32 R5, RZ, RZ, -0x75bd8fc ;  /* 0xf8a42704ff057424 */ /* 0x000fe400078e00ff */
[----:B------:R-:W-:Y:S02]  /*00a0*/  IMAD.MOV.U32 R8, RZ, RZ, -0x23270784 ;  /* 0xdcd8f87cff087424 */ /* 0x000fe400078e00ff */
[----:B------:R-:W-:-:S03]  /*00b0*/  IMAD.MOV.U32 R9, RZ, RZ, 0x57fa2510 ;  /* 0x57fa2510ff097424 */ /* 0x000fc600078e00ff */
[----:B------:R-:W2:Y:S01]  /*00c0*/  LDC.64 R6, c[0x0][0x380] ;  /* 0x0000e000ff067b82 */ /* 0x000ea20000000a00 */
[----:B0-----:R-:W-:-:S05]  /*00d0*/  IMAD R13, R13, UR6, R0 ;  /* 0x000000060d0d7c24 */ /* 0x001fca000f8e0200 */
[C---:B------:R-:W-:Y:S01]  /*00e0*/  ISETP.NE.AND P0, PT, R13.reuse, RZ, PT ;  /* 0x000000ff0d00720c */ /* 0x040fe20003f05270 */
[----:B--2---:R-:W-:-:S05]  /*00f0*/  IMAD.WIDE R6, R13, 0x30, R6 ;  /* 0x000000300d067825 */ /* 0x004fca00078e0206 */
[----:B-1----:R0:W-:Y:S04]  /*0100*/  STG.E.64 desc[UR4][R6.64], R2 ;  /* 0x0000000206007986 */ /* 0x0021e8000c101b04 */
[----:B------:R0:W-:Y:S04]  /*0110*/  STG.E.64 desc[UR4][R6.64+0x8], R4 ;  /* 0x0000080406007986 */ /* 0x0001e8000c101b04 */
[----:B------:R0:W-:Y:S01]  /*0120*/  STG.E.64 desc[UR4][R6.64+0x10], R8 ;  /* 0x0000100806007986 */ /* 0x0001e2000c101b04 */
[----:B------:R-:W-:Y:S05]  /*0130*/  @!P0 BRA `(.L_x_28) ;  /* 0x0000000c00408947 */ /* 0x000fea0003800000 */
[----:B------:R-:W-:Y:S01]  /*0140*/  SHF.R.S32.HI R0, RZ, 0x1f, R13 ;  /* 0x0000001fff007819 */ /* 0x000fe2000001140d */
[----:B------:R-:W-:-:S07]  /*0150*/  IMAD.MOV.U32 R12, RZ, RZ, RZ ;  /* 0x000000ffff0c7224 */ /* 0x000fce00078e00ff */
.L_x_34:
[----:B0-----:R-:W-:Y:S01]  /*0160*/  LOP3.LUT R2, R13, 0x3, RZ, 0xc0, !PT ;  /* 0x000000030d027812 */ /* 0x001fe200078ec0ff */
[----:B------:R-:W-:Y:S03]  /*0170*/  BSSY.RECONVERGENT B1, `(.L_x_29) ;  /* 0x00000c6000017945 */ /* 0x000fe60003800200 */
[----:B------:R-:W-:-:S04]  /*0180*/  ISETP.NE.U32.AND P0, PT, R2, RZ, PT ;  /* 0x000000ff0200720c */ /* 0x000fc80003f05070 */
[----:B------:R-:W-:-:S13]  /*0190*/  ISETP.NE.AND.EX P0, PT, RZ, RZ, PT, P0 ;  /* 0x000000ffff00720c */ /* 0x000fda0003f05300 */
[----:B------:R-:W-:Y:S05]  /*01a0*/  @!P0 BRA `(.L_x_30) ;  /* 0x0000000c00088947 */ /* 0x000fea0003800000 */
[----:B------:R-:W0:Y:S01]  /*01b0*/  LDC.64 R8, c[0x4][0x8] ;  /* 0x01000200ff087b82 */ /* 0x000e220000000a00 */
[----:B------:R-:W-:Y:S02]  /*01c0*/  IMAD.MOV.U32 R14, RZ, RZ, RZ ;  /* 0x000000ffff0e7224 */ /* 0x000fe400078e00ff */
[----:B0-----:R-:W-:-:S07]  /*01d0*/  IMAD.WIDE.U32 R8, R12, 0xc80, R8 ;  /* 0x00000c800c087825 */ /* 0x001fce00078e0008 */
.L_x_33:
[----:B0-----:R-:W-:Y:S01]  /*01e0*/  IMAD.MOV.U32 R15, RZ, RZ, RZ ;  /* 0x000000ffff0f7224 */ /* 0x001fe200078e00ff */
[----:B------:R-:W-:Y:S01]  /*01f0*/  CS2R R2, SRZ ;  /* 0x0000000000027805 */ /* 0x000fe2000001ff00 */
[----:B------:R-:W-:Y:S01]  /*0200*/  IMAD.MOV.U32 R17, RZ, RZ, RZ ;  /* 0x000000ffff117224 */ /* 0x000fe200078e00ff */
[----:B------:R-:W-:-:S07]  /*0210*/  CS2R R4, SRZ ;  /* 0x0000000000047805 */ /* 0x000fce000001ff00 */
.L_x_32:
[----:B------:R-:W-:-:S05]  /*0220*/  IMAD.WIDE.U32 R10, R17, 0x4, R6 ;  /* 0x00000004110a7825 */ /* 0x000fca00078e0006 */
[----:B------:R0:W5:Y:S01]  /*0230*/  LDG.E R16, desc[UR4][R10.64+0x4] ;  /* 0x000004040a107981 */ /* 0x000162000c1e1900 */
[----:B------:R-:W-:-:S07]  /*0240*/  IMAD.MOV.U32 R19, RZ, RZ, RZ ;  /* 0x000000ffff137224 */ /* 0x000fce00078e00ff */
.L_x_31:
[----:B-----5:R-:W-:Y:S01]  /*0250*/  SHF.R.U32.HI R24, RZ, R19, R16 ;  /* 0x00000013ff187219 */ /* 0x020fe20000011610 */
[----:B0-----:R-:W-:-:S03]  /*0260*/  IMAD.SHL.U32 R10, R17, 0x20, RZ ;  /* 0x00000020110a7824 */ /* 0x001fc600078e00ff */
[----:B------:R-:W-:Y:S01]  /*0270*/  LOP3.LUT R11, R24, 0x1, RZ, 0xc0, !PT ;  /* 0x00000001180b7812 */ /* 0x000fe200078ec0ff */
[----:B------:R-:W-:-:S03]  /*0280*/  IMAD.IADD R10, R10, 0x1, R19 ;  /* 0x000000010a0a7824 */ /* 0x000fc600078e0213 */
[----:B------:R-:W-:Y:S01]  /*0290*/  ISETP.NE.U32.AND P0, PT, R11, 0x1, PT ;  /* 0x000000010b00780c */ /* 0x000fe20003f05070 */
[----:B------:R-:W-:-:S03]  /*02a0*/  IMAD R11, R10, 0x5, RZ ;  /* 0x000000050a0b7824 */ /* 0x000fc600078e02ff */
[----:B------:R-:W-:Y:S01]  /*02b0*/  R2P PR, R24, 0x7e ;  /* 0x0000007e18007804 */ /* 0x000fe20000000000 */
[----:B------:R-:W-:-:S08]  /*02c0*/  IMAD.WIDE.U32 R10, R11, 0x4, R8 ;  /* 0x000000040b0a7825 */ /* 0x000fd000078e0008 */
[----:B------:R-:W2:Y:S04]  /*02d0*/  @!P0 LDG.E R18, desc[UR4][R10.64] ;  /* 0x000000040a128981 */ /* 0x000ea8000c1e1900 */
[----:B------:R-:W3:Y:S04]  /*02e0*/  @!P0 LDG.E R20, desc[UR4][R10.64+0x10] ;  /* 0x000010040a148981 */ /* 0x000ee8000c1e1900 */
[----:B------:R-:W4:Y:S04]  /*02f0*/  @P1 LDG.E R22, desc[UR4][R10.64+0x14] ;  /* 0x000014040a161981 */ /* 0x000f28000c1e1900 */
[----:B------:R-:W4:Y:S04]  /*0300*/  @P2 LDG.E R26, desc[UR4][R10.64+0x28] ;  /* 0x000028040a1a2981 */ /* 0x000f28000c1e1900 */
[----:B------:R-:W4:Y:S04]  /*0310*/  @!P0 LDG.E R21, desc[UR4][R10.64+0x4] ;  /* 0x000004040a158981 */ /* 0x000f28000c1e1900 */
[----:B------:R-:W4:Y:S04]  /*0320*/  @!P0 LDG.E R23, desc[UR4][R10.64+0xc] ;  /* 0x00000c040a178981 */ /* 0x000f28000c1e1900 */
[----:B------:R-:W4:Y:S04]  /*0330*/  @P1 LDG.E R25, desc[UR4][R10.64+0x18] ;  /* 0x000018040a191981 */ /* 0x000f28000c1e1900 */
[----:B------:R-:W4:Y:S04]  /*0340*/  @P3 LDG.E R28, desc[UR4][R10.64+0x3c] ;  /* 0x00003c040a1c3981 */ /* 0x000f28000c1e1900 */
[----:B------:R-:W4:Y:S01]  /*0350*/  @P6 LDG.E R27, desc[UR4][R10.64+0x7c] ;  /* 0x00007c040a1b6981 */ /* 0x000f22000c1e1900 */
[----:B--2---:R-:W-:-:S03]  /*0360*/  @!P0 LOP3.LUT R15, R15, R18, RZ, 0x3c, !PT ;  /* 0x000000120f0f8212 */ /* 0x004fc600078e3cff */
[----:B------:R-:W2:Y:S01]  /*0370*/  @!P0 LDG.E R18, desc[UR4][R10.64+0x8] ;  /* 0x000008040a128981 */ /* 0x000ea2000c1e1900 */
[----:B---3--:R-:W-:-:S03]  /*0380*/  @!P0 LOP3.LUT R3, R3, R20, RZ, 0x3c, !PT ;  /* 0x0000001403038212 */ /* 0x008fc600078e3cff */
[----:B------:R-:W3:Y:S01]  /*0390*/  @P1 LDG.E R20, desc[UR4][R10.64+0x24] ;  /* 0x000024040a141981 */ /* 0x000ee2000c1e1900 */
[----:B----4-:R-:W-:-:S03]  /*03a0*/  @P1 LOP3.LUT R15, R15, R22, RZ, 0x3c, !PT ;  /* 0x000000160f0f1212 */ /* 0x010fc600078e3cff */
[----:B------:R-:W4:Y:S01]  /*03b0*/  @P2 LDG.E R22, desc[UR4][R10.64+0x38] ;  /* 0x000038040a162981 */ /* 0x000f22000c1e1900 */
[----:B------:R-:W-:-:S03]  /*03c0*/  @P2 LOP3.LUT R15, R15, R26, RZ, 0x3c, !PT ;  /* 0x0000001a0f0f2212 */ /* 0x000fc600078e3cff */
[----:B------:R-:W4:Y:S01]  /*03d0*/  @P4 LDG.E R26, desc[UR4][R10.64+0x50] ;  /* 0x000050040a1a4981 */ /* 0x000f22000c1e1900 */
[----:B------:R-:W-:-:S03]  /*03e0*/  @!P0 LOP3.LUT R4, R4, R21, RZ, 0x3c, !PT ;  /* 0x0000001504048212 */ /* 0x000fc600078e3cff */
[----:B------:R-:W4:Y:S01]  /*03f0*/  @P1 LDG.E R21, desc[UR4][R10.64+0x20] ;  /* 0x000020040a151981 */ /* 0x000f22000c1e1900 */
[----:B------:R-:W-:-:S03]  /*0400*/  @!P0 LOP3.LUT R2, R2, R23, RZ, 0x3c, !PT ;  /* 0x0000001702028212 */ /* 0x000fc600078e3cff */
[----:B------:R-:W4:Y:S01]  /*0410*/  @P2 LDG.E R23, desc[UR4][R10.64+0x2c] ;  /* 0x00002c040a172981 */ /* 0x000f22000c1e1900 */
[----:B------:R-:W-:-:S03]  /*0420*/  @P1 LOP3.LUT R4, R4, R25, RZ, 0x3c, !PT ;  /* 0x0000001904041212 */ /* 0x000fc600078e3cff */
[----:B------:R-:W4:Y:S01]  /*0430*/  @P2 LDG.E R25, desc[UR4][R10.64+0x34] ;  /* 0x000034040a192981 */ /* 0x000f22000c1e1900 */
[----:B--2---:R-:W-:-:S03]  /*0440*/  @!P0 LOP3.LUT R5, R5, R18, RZ, 0x3c, !PT ;  /* 0x0000001205058212 */ /* 0x004fc600078e3cff */
[----:B------:R-:W2:Y:S01]  /*0450*/  @P1 LDG.E R18, desc[UR4][R10.64+0x1c] ;  /* 0x00001c040a121981 */ /* 0x000ea2000c1e1900 */
[----:B---3--:R-:W-:-:S03]  /*0460*/  @P1 LOP3.LUT R3, R3, R20, RZ, 0x3c, !PT ;  /* 0x0000001403031212 */ /* 0x008fc600078e3cff */
[----:B------:R-:W3:Y:S01]  /*0470*/  @P2 LDG.E R20, desc[UR4][R10.64+0x30] ;  /* 0x000030040a142981 */ /* 0x000ee2000c1e1900 */
[----:B----4-:R-:W-:-:S03]  /*0480*/  @P2 LOP3.LUT R3, R3, R22, RZ, 0x3c, !PT ;  /* 0x0000001603032212 */ /* 0x010fc600078e3cff */
[----:B------:R-:W4:Y:S01]  /*0490*/  @P3 LDG.E R22, desc[UR4][R10.64+0x4c] ;  /* 0x00004c040a163981 */ /* 0x000f22000c1e1900 */
[----:B------:R-:W-:-:S04]  /*04a0*/  @P3 LOP3.LUT R15, R15, R28, RZ, 0x3c, !PT ;  /* 0x0000001c0f0f3212 */ /* 0x000fc800078e3cff */
[----:B------:R-:W-:Y:S02]  /*04b0*/  @P4 LOP3.LUT R15, R15, R26, RZ, 0x3c, !PT ;  /* 0x0000001a0f0f4212 */ /* 0x000fe400078e3cff */
[----:B------:R-:W-:Y:S01]  /*04c0*/  @P1 LOP3.LUT R2, R2, R21, RZ, 0x3c, !PT ;  /* 0x0000001502021212 */ /* 0x000fe200078e3cff */
[----:B------:R-:W4:Y:S04]  /*04d0*/  @P5 LDG.E R26, desc[UR4][R10.64+0x64] ;  /* 0x000064040a1a5981 */ /* 0x000f28000c1e1900 */
[----:B------:R-:W4:Y:S01]  /*04e0*/  @P3 LDG.E R21, desc[UR4][R10.64+0x40] ;  /* 0x000040040a153981 */ /* 0x000f22000c1e1900 */
[----:B------:R-:W-:Y:S02]  /*04f0*/  @P2 LOP3.LUT R4, R4, R23, RZ, 0x3c, !PT ;  /* 0x0000001704042212 */ /* 0x000fe400078e3cff */
[----:B------:R-:W-:Y:S01]  /*0500*/  @P2 LOP3.LUT R2, R2, R25, RZ, 0x3c, !PT ;  /* 0x0000001902022212 */ /* 0x000fe200078e3cff */
[----:B------:R-:W4:Y:S04]  /*0510*/  @P3 LDG.E R23, desc[UR4][R10.64+0x48] ;  /* 0x000048040a173981 */ /* 0x000f28000c1e1900 */
[----:B------:R-:W4:Y:S01]  /*0520*/  @P4 LDG.E R25, desc[UR4][R10.64+0x54] ;  /* 0x000054040a194981 */ /* 0x000f22000c1e1900 */
[----:B--2---:R-:W-:-:S03]  /*0530*/  @P1 LOP3.LUT R5, R5, R18, RZ, 0x3c, !PT ;  /* 0x0000001205051212 */ /* 0x004fc600078e3cff */
[----:B------:R-:W2:Y:S01]  /*0540*/  @P3 LDG.E R18, desc[UR4][R10.64+0x44] ;  /* 0x000044040a123981 */ /* 0x000ea2000c1e1900 */
[----:B---3--:R-:W-:-:S03]  /*0550*/  @P2 LOP3.LUT R5, R5, R20, RZ, 0x3c, !PT ;  /* 0x0000001405052212 */ /* 0x008fc600078e3cff */
[----:B------:R-:W3:Y:S01]  /*0560*/  @P4 LDG.E R20, desc[UR4][R10.64+0x58] ;  /* 0x000058040a144981 */ /* 0x000ee2000c1e1900 */
[----:B----4-:R-:W-:-:S03]  /*0570*/  @P3 LOP3.LUT R3, R3, R22, RZ, 0x3c, !PT ;  /* 0x0000001603033212 */ /* 0x010fc600078e3cff */
[----:B------:R-:W4:Y:S01]  /*0580*/  @P4 LDG.E R22, desc[UR4][R10.64+0x60] ;  /* 0x000060040a164981 */ /* 0x000f22000c1e1900 */
[----:B------:R-:W-:Y:S02]  /*0590*/  LOP3.LUT P0, RZ, R24, 0x80, RZ, 0xc0, !PT ;  /* 0x0000008018ff7812 */ /* 0x000fe4000780c0ff */
[----:B------:R-:W-:Y:S02]  /*05a0*/  @P5 LOP3.LUT R15, R15, R26, RZ, 0x3c, !PT ;  /* 0x0000001a0f0f5212 */ /* 0x000fe400078e3cff */
[----:B------:R-:W4:Y:S01]  /*05b0*/  @P6 LDG.E R26, desc[UR4][R10.64+0x78] ;  /* 0x000078040a1a6981 */ /* 0x000f22000c1e1900 */
[----:B------:R-:W-:-:S03]  /*05c0*/  @P3 LOP3.LUT R4, R4, R21, RZ, 0x3c, !PT ;  /* 0x0000001504043212 */ /* 0x000fc600078e3cff */
[----:B------:R-:W4:Y:S01]  /*05d0*/  @P4 LDG.E R21, desc[UR4][R10.64+0x5c] ;  /* 0x00005c040a154981 */ /* 0x000f22000c1e1900 */
[----:B------:R-:W-:-:S03]  /*05e0*/  @P3 LOP3.LUT R2, R2, R23, RZ, 0x3c, !PT ;  /* 0x0000001702023212 */ /* 0x000fc600078e3cff */
[----:B------:R-:W4:Y:S01]  /*05f0*/  @P5 LDG.E R23, desc[UR4][R10.64+0x68] ;  /* 0x000068040a175981 */ /* 0x000f22000c1e1900 */
[----:B------:R-:W-:-:S03]  /*0600*/  @P4 LOP3.LUT R4, R4, R25, RZ, 0x3c, !PT ;  /* 0x0000001904044212 */ /* 0x000fc600078e3cff */
[----:B------:R-:W4:Y:S01]  /*0610*/  @P5 LDG.E R25, desc[UR4][R10.64+0x70] ;  /* 0x000070040a195981 */ /* 0x000f22000c1e1900 */
[----:B--2---:R-:W-:-:S03]  /*0620*/  @P3 LOP3.LUT R5, R5, R18, RZ, 0x3c, !PT ;  /* 0x0000001205053212 */ /* 0x004fc600078e3cff */
[----:B------:R-:W2:Y:S01]  /*0630*/  @P5 LDG.E R18, desc[UR4][R10.64+0x6c] ;  /* 0x00006c040a125981 */ /* 0x000ea2000c1e1900 */
[----:B---3--:R-:W-:-:S03]  /*0640*/  @P4 LOP3.LUT R5, R5, R20, RZ, 0x3c, !PT ;  /* 0x0000001405054212 */ /* 0x008fc600078e3cff */
[----:B------:R-:W3:Y:S01]  /*0650*/  @P5 LDG.E R20, desc[UR4][R10.64+0x74] ;  /* 0x000074040a145981 */ /* 0x000ee2000c1e1900 */
[----:B----4-:R-:W-:-:S03]  /*0660*/  @P4 LOP3.LUT R3, R3, R22, RZ, 0x3c, !PT ;  /* 0x0000001603034212 */ /* 0x010fc600078e3cff */
[----:B------:R-:W4:Y:S01]  /*0670*/  @P0 LDG.E R22, desc[UR4][R10.64+0x8c] ;  /* 0x00008c040a160981 */ /* 0x000f22000c1e1900 */
[----:B------:R-:W-:-:S03]  /*0680*/  @P6 LOP3.LUT R15, R15, R26, RZ, 0x3c, !PT ;  /* 0x0000001a0f0f6212 */ /* 0x000fc600078e3cff */
        /* <DEDUP_REMOVED lines=13> */
[----:B------:R-:W-:Y:S02]  /*0760*/  @P6 LOP3.LUT R4, R4, R27, RZ, 0x3c, !PT ;  /* 0x0000001b04046212 */ /* 0x000fe400078e3cff */
[----:B------:R-:W-:Y:S02]  /*0770*/  @P6 LOP3.LUT R2, R2, R21, RZ, 0x3c, !PT ;  /* 0x0000001502026212 */ /* 0x000fe400078e3cff */
[----:B------:R-:W-:Y:S02]  /*0780*/  @P0 LOP3.LUT R4, R4, R23, RZ, 0x3c, !PT ;  /* 0x0000001704040212 */ /* 0x000fe400078e3cff */
[----:B------:R-:W-:Y:S02]  /*0790*/  @P0 LOP3.LUT R2, R2, R25, RZ, 0x3c, !PT ;  /* 0x0000001902020212 */ /* 0x000fe400078e3cff */
[----:B--2---:R-:W-:Y:S02]  /*07a0*/  @P6 LOP3.LUT R5, R5, R18, RZ, 0x3c, !PT ;  /* 0x0000001205056212 */ /* 0x004fe400078e3cff */
[----:B---3--:R-:W-:-:S02]  /*07b0*/  @P6 LOP3.LUT R3, R3, R20, RZ, 0x3c, !PT ;  /* 0x0000001403036212 */ /* 0x008fc400078e3cff */
[----:B----4-:R-:W-:Y:S02]  /*07c0*/  @P0 LOP3.LUT R5, R5, R22, RZ, 0x3c, !PT ;  /* 0x0000001605050212 */ /* 0x010fe400078e3cff */
[----:B------:R-:W-:Y:S02]  /*07d0*/  @P0 LOP3.LUT R3, R3, R26, RZ, 0x3c, !PT ;  /* 0x0000001a03030212 */ /* 0x000fe400078e3cff */
[----:B------:R-:W-:-:S13]  /*07e0*/  R2P PR, R24.B1, 0x7f ;  /* 0x0000007f18007804 */ /* 0x000fda0000001000 */
[----:B------:R-:W2:Y:S04]  /*07f0*/  @P0 LDG.E R18, desc[UR4][R10.64+0xa0] ;  /* 0x0000a0040a120981 */ /* 0x000ea8000c1e1900 */
[----:B------:R-:W3:Y:S04]  /*0800*/  @P1 LDG.E R22, desc[UR4][R10.64+0xb4] ;  /* 0x0000b4040a161981 */ /* 0x000ee8000c1e1900 */
[----:B------:R-:W4:Y:S04]  /*0810*/  @P2 LDG.E R26, desc[UR4][R10.64+0xc8] ;  /* 0x0000c8040a1a2981 */ /* 0x000f28000c1e1900 */
[----:B------:R-:W4:Y:S04]  /*0820*/  @P3 LDG.E R28, desc[UR4][R10.64+0xdc] ;  /* 0x0000dc040a1c3981 */ /* 0x000f28000c1e1900 */
[----:B------:R-:W4:Y:S04]  /*0830*/  @P0 LDG.E R23, desc[UR4][R10.64+0xa4] ;  /* 0x0000a4040a170981 */ /* 0x000f28000c1e1900 */
[----:B------:R-:W4:Y:S04]  /*0840*/  @P0 LDG.E R20, desc[UR4][R10.64+0xa8] ;  /* 0x0000a8040a140981 */ /* 0x000f28000c1e1900 */
[----:B------:R-:W4:Y:S04]  /*0850*/  @P4 LDG.E R25, desc[UR4][R10.64+0xf0] ;  /* 0x0000f0040a194981 */ /* 0x000f28000c1e1900 */
        /* <DEDUP_REMOVED lines=21> */
[----:B------:R-:W-:Y:S02]  /*09b0*/  LOP3.LUT P0, RZ, R24, 0x8000, RZ, 0xc0, !PT ;  /* 0x0000800018ff7812 */ /* 0x000fe4000780c0ff */
[----:B----4-:R-:W-:Y:S01]  /*09c0*/  @P5 LOP3.LUT R15, R15, R26, RZ, 0x3c, !PT ;  /* 0x0000001a0f0f5212 */ /* 0x010fe200078e3cff */
[----:B------:R-:W4:Y:S04]  /*09d0*/  @P3 LDG.E R24, desc[UR4][R10.64+0xe4] ;  /* 0x0000e4040a183981 */ /* 0x000f28000c1e1900 */
[----:B------:R-:W2:Y:S01]  /*09e0*/  @P6 LDG.E R26, desc[UR4][R10.64+0x118] ;  /* 0x000118040a1a6981 */ /* 0x000ea2000c1e1900 */
        /* <DEDUP_REMOVED lines=8> */
[----:B---3--:R-:W-:-:S03]  /*0a70*/  @P2 LOP3.LUT R3, R3, R22, RZ, 0x3c, !PT ;  /* 0x0000001603032212 */ /* 0x008fc600078e3cff */
[----:B------:R-:W3:Y:S01]  /*0a80*/  @P4 LDG.E R22, desc[UR4][R10.64+0x100] ;  /* 0x000100040a164981 */ /* 0x000ee2000c1e1900 */
[----:B--2---:R-:W-:-:S03]  /*0a90*/  @P6 LOP3.LUT R15, R15, R26, RZ, 0x3c, !PT ;  /* 0x0000001a0f0f6212 */ /* 0x004fc600078e3cff */
[----:B------:R-:W2:Y:S01]  /*0aa0*/  @P0 LDG.E R26, desc[UR4][R10.64+0x12c] ;  /* 0x00012c040a1a0981 */ /* 0x000ea2000c1e1900 */
[----:B----4-:R-:W-:-:S03]  /*0ab0*/  @P2 LOP3.LUT R2, R2, R23, RZ, 0x3c, !PT ;  /* 0x0000001702022212 */ /* 0x010fc600078e3cff */
[----:B------:R-:W4:Y:S01]  /*0ac0*/  @P4 LDG.E R23, desc[UR4][R10.64+0xfc] ;  /* 0x0000fc040a174981 */ /* 0x000f22000c1e1900 */
[----:B------:R-:W-:-:S03]  /*0ad0*/  @P2 LOP3.LUT R5, R5, R20, RZ, 0x3c, !PT ;  /* 0x0000001405052212 */ /* 0x000fc600078e3cff */
[----:B------:R-:W4:Y:S01]  /*0ae0*/  @P4 LDG.E R20, desc[UR4][R10.64+0xf8] ;  /* 0x0000f8040a144981 */ /* 0x000f22000c1e1900 */
[----:B------:R-:W-:Y:S02]  /*0af0*/  @P3 LOP3.LUT R2, R2, R27, RZ, 0x3c, !PT ;  /* 0x0000001b02023212 */ /* 0x000fe400078e3cff */
[----:B------:R-:W-:Y:S01]  /*0b00*/  @P3 LOP3.LUT R4, R4, R25, RZ, 0x3c, !PT ;  /* 0x0000001904043212 */ /* 0x000fe200078e3cff */
[----:B------:R-:W4:Y:S01]  /*0b10*/  @P5 LDG.E R27, desc[UR4][R10.64+0x110] ;  /* 0x000110040a1b5981 */ /* 0x000f22000c1e1900 */
[----:B------:R-:W-:-:S03]  /*0b20*/  @P3 LOP3.LUT R5, R5, R24, RZ, 0x3c, !PT ;  /* 0x0000001805053212 */ /* 0x000fc600078e3cff */
[----:B------:R-:W4:Y:S04]  /*0b30*/  @P5 LDG.E R25, desc[UR4][R10.64+0x108] ;  /* 0x000108040a195981 */ /* 0x000f28000c1e1900 */
        /* <DEDUP_REMOVED lines=19> */
[----:B------:R-:W-:-:S05]  /*0c70*/  VIADD R19, R19, 0x10 ;  /* 0x0000001013137836 */ /* 0x000fca0000000000 */
[----:B------:R-:W-:Y:S02]  /*0c80*/  ISETP.NE.AND P1, PT, R19, 0x20, PT ;  /* 0x000000201300780c */ /* 0x000fe40003f25270 */
[----:B------:R-:W-:Y:S02]  /*0c90*/  @P5 LOP3.LUT R3, R3, R18, RZ, 0x3c, !PT ;  /* 0x0000001203035212 */ /* 0x000fe400078e3cff */
[----:B------:R-:W-:Y:S02]  /*0ca0*/  @P6 LOP3.LUT R4, R4, R21, RZ, 0x3c, !PT ;  /* 0x0000001504046212 */ /* 0x000fe400078e3cff */
[----:B---3--:R-:W-:-:S04]  /*0cb0*/  @P6 LOP3.LUT R3, R3, R22, RZ, 0x3c, !PT ;  /* 0x0000001603036212 */ /* 0x008fc800078e3cff */
[----:B--2---:R-:W-:Y:S02]  /*0cc0*/  @P0 LOP3.LUT R3, R3, R26, RZ, 0x3c, !PT ;  /* 0x0000001a03030212 */ /* 0x004fe400078e3cff */
[----:B----4-:R-:W-:Y:S02]  /*0cd0*/  @P6 LOP3.LUT R2, R2, R23, RZ, 0x3c, !PT ;  /* 0x0000001702026212 */ /* 0x010fe400078e3cff */
[----:B------:R-:W-:Y:S02]  /*0ce0*/  @P6 LOP3.LUT R5, R5, R20, RZ, 0x3c, !PT ;  /* 0x0000001405056212 */ /* 0x000fe400078e3cff */
[----:B------:R-:W-:Y:S02]  /*0cf0*/  @P0 LOP3.LUT R2, R2, R27, RZ, 0x3c, !PT ;  /* 0x0000001b02020212 */ /* 0x000fe400078e3cff */
[----:B------:R-:W-:Y:S02]  /*0d00*/  @P0 LOP3.LUT R4, R4, R25, RZ, 0x3c, !PT ;  /* 0x0000001904040212 */ /* 0x000fe400078e3cff */
[----:B------:R-:W-:Y:S01]  /*0d10*/  @P0 LOP3.LUT R5, R5, R24, RZ, 0x3c, !PT ;  /* 0x0000001805050212 */ /* 0x000fe200078e3cff */
[----:B------:R-:W-:Y:S06]  /*0d20*/  @P1 BRA `(.L_x_31) ;  /* 0xfffffff400481947 */ /* 0x000fec000383ffff */
[----:B------:R-:W-:-:S05]  /*0d30*/  VIADD R17, R17, 0x1 ;  /* 0x0000000111117836 */ /* 0x000fca0000000000 */
[----:B------:R-:W-:-:S13]  /*0d40*/  ISETP.NE.AND P0, PT, R17, 0x5, PT ;  /* 0x000000051100780c */ /* 0x000fda0003f05270 */
[----:B------:R-:W-:Y:S05]  /*0d50*/  @P0 BRA `(.L_x_32) ;  /* 0xfffffff400300947 */ /* 0x000fea000383ffff */
[----:B------:R0:W-:Y:S01]  /*0d60*/  STG.E.64 desc[UR4][R6.64+0x8], R4 ;  /* 0x0000080406007986 */ /* 0x0001e2000c101b04 */
[----:B------:R-:W-:Y:S01]  /*0d70*/  VIADD R14, R14, 0x1 ;  /* 0x000000010e0e7836 */ /* 0x000fe20000000000 */
[----:B------:R-:W-:Y:S02]  /*0d80*/  LOP3.LUT R11, R13, 0x3, RZ, 0xc0, !PT ;  /* 0x000000030d0b7812 */ /* 0x000fe400078ec0ff */
[----:B------:R0:W-:Y:S02]  /*0d90*/  STG.E.64 desc[UR4][R6.64+0x10], R2 ;  /* 0x0000100206007986 */ /* 0x0001e4000c101b04 */
[----:B------:R-:W-:Y:S02]  /*0da0*/  ISETP.GE.U32.AND P0, PT, R14, R11, PT ;  /* 0x0000000b0e00720c */ /* 0x000fe40003f06070 */
[----:B------:R0:W-:Y:S11]  /*0db0*/  STG.E desc[UR4][R6.64+0x4], R15 ;  /* 0x0000040f06007986 */ /* 0x0001f6000c101904 */
[----:B------:R-:W-:Y:S05]  /*0dc0*/  @!P0 BRA `(.L_x_33) ;  /* 0xfffffff400048947 */ /* 0x000fea000383ffff */
.L_x_30:
[----:B------:R-:W-:Y:S05]  /*0dd0*/  BSYNC.RECONVERGENT B1 ;  /* 0x0000000000017941 */ /* 0x000fea0003800200 */
.L_x_29:
[C---:B------:R-:W-:Y:S01]  /*0de0*/  ISETP.GT.U32.AND P0, PT, R13.reuse, 0x3, PT ;  /* 0x000000030d00780c */ /* 0x040fe20003f04070 */
[----:B------:R-:W-:Y:S01]  /*0df0*/  VIADD R12, R12, 0x1 ;  /* 0x000000010c0c7836 */ /* 0x000fe20000000000 */
[--C-:B------:R-:W-:Y:S02]  /*0e00*/  SHF.R.U64 R13, R13, 0x2, R0.reuse ;  /* 0x000000020d0d7819 */ /* 0x100fe40000001200 */
[----:B------:R-:W-:Y:S02]  /*0e10*/  ISETP.GT.U32.AND.EX P0, PT, R0, RZ, PT, P0 ;  /* 0x000000ff0000720c */ /* 0x000fe40003f04100 */
[----:B------:R-:W-:-:S11]  /*0e20*/  SHF.R.U32.HI R0, RZ, 0x2, R0 ;  /* 0x00000002ff007819 */ /* 0x000fd60000011600 */
[----:B------:R-:W-:Y:S05]  /*0e30*/  @P0 BRA `(.L_x_34) ;  /* 0xfffffff000c80947 */ /* 0x000fea000383ffff */
.L_x_28:
[----:B------:R-:W-:Y:S05]  /*0e40*/  BSYNC.RECONVERGENT B0 ;  /* 0x0000000000007941 */ /* 0x000fea0003800200 */
.L_x_27:
[----:B------:R-:W-:Y:S04]  /*0e50*/  STG.E.64 desc[UR4][R6.64+0x18], RZ ;  /* 0x000018ff06007986 */ /* 0x000fe8000c101b04 */
[----:B------:R-:W-:Y:S04]  /*0e60*/  STG.E desc[UR4][R6.64+0x20], RZ ;  /* 0x000020ff06007986 */ /* 0x000fe8000c101904 */
[----:B------:R-:W-:Y:S01]  /*0e70*/  STG.E.64 desc[UR4][R6.64+0x28], RZ ;  /* 0x000028ff06007986 */ /* 0x000fe2000c101b04 */
[----:B------:R-:W-:Y:S05]  /*0e80*/  EXIT ;  /* 0x000000000000794d */ /* 0x000fea0003800000 */
.L_x_35:
        /* <DEDUP_REMOVED lines=15> */
.L_x_37:


//--------------------- .nv.global.init           --------------------------
	.section	.nv.global.init,"aw",@progbits
	.align	4
.nv.global.init:
	.type		mrg32k3aM1SubSeq,@object
	.size		mrg32k3aM1SubSeq,(mrg32k3aM2SubSeq - mrg32k3aM1SubSeq)
mrg32k3aM1SubSeq:
        /*0000*/ 	.byte	0x0b, 0xcc, 0xee, 0x04, 0x73, 0x29, 0x8b, 0x6f, 0xf6, 0x53, 0x03, 0xf6, 0x23, 0xf6, 0xea, 0xda
        /* <DEDUP_REMOVED lines=125> */
	.type		mrg32k3aM2SubSeq,@object
	.size		mrg32k3aM2SubSeq,(mrg32k3aM1 - mrg32k3aM2SubSeq)
mrg32k3aM2SubSeq:
        /* <DEDUP_REMOVED lines=126> */
	.type		mrg32k3aM1,@object
	.size		mrg32k3aM1,(mrg32k3aM1Seq - mrg32k3aM1)
mrg32k3aM1:
        /* <DEDUP_REMOVED lines=144> */
	.type		mrg32k3aM1Seq,@object
	.size		mrg32k3aM1Seq,(mrg32k3aM2 - mrg32k3aM1Seq)
mrg32k3aM1Seq:
        /* <DEDUP_REMOVED lines=144> */
	.type		mrg32k3aM2,@object
	.size		mrg32k3aM2,(mrg32k3aM2Seq - mrg32k3aM2)
mrg32k3aM2:
        /* <DEDUP_REMOVED lines=144> */
	.type		mrg32k3aM2Seq,@object
	.size		mrg32k3aM2Seq,(precalc_xorwow_matrix - mrg32k3aM2Seq)
mrg32k3aM2Seq:
        /* <DEDUP_REMOVED lines=144> */
	.type		precalc_xorwow_matrix,@object
	.size		precalc_xorwow_matrix,(precalc_xorwow_offset_matrix - precalc_xorwow_matrix)
precalc_xorwow_matrix:
        /* <DEDUP_REMOVED lines=6400> */
	.type		precalc_xorwow_offset_matrix,@object
	.size		precalc_xorwow_offset_matrix,($str$2 - precalc_xorwow_offset_matrix)
precalc_xorwow_offset_matrix:
        /* <DEDUP_REMOVED lines=6400> */
	.type		$str$2,@object
	.size		$str$2,($str - $str$2)
$str$2:
        /*353c0*/ 	.byte	0x69, 0x64, 0x78, 0x20, 0x25, 0x64, 0x20, 0x73, 0x6b, 0x69, 0x70, 0x70, 0x65, 0x64, 0x0a, 0x00
	.type		$str,@object
	.size		$str,($str$1 - $str)
$str:
        /*353d0*/ 	.byte	0x69, 0x64, 0x78, 0x20, 0x25, 0x64, 0x20, 0x73, 0x74, 0x61, 0x72, 0x74, 0x65, 0x64, 0x20, 0x78
        /*353e0*/ 	.byte	0x20, 0x25, 0x64, 0x20, 0x79, 0x20, 0x25, 0x64, 0x0a, 0x00
	.type		$str$1,@object
	.size		$str$1,(.L_10 - $str$1)
$str$1:
        /*353ea*/ 	.byte	0x69, 0x64, 0x78, 0x20, 0x25, 0x64, 0x20, 0x66, 0x69, 0x6e, 0x69, 0x73, 0x68, 0x65, 0x64, 0x20
        /*353fa*/ 	.byte	0x28, 0x25, 0x64, 0x2c, 0x20, 0x25, 0x64, 0x29, 0x0a, 0x00
.L_10:


//--------------------- .nv.shared.reserved.0     --------------------------
	.section	.nv.shared.reserved.0,"aw",@nobits
	.weak		__nv_reservedSMEM_offset_0_alias
	.size		__nv_reservedSMEM_offset_0_alias, 0, 64
	.other		__nv_reservedSMEM_offset_0_alias,@"STO_CUDA_RESERVED_SHARED STV_DEFAULT"
__nv_reservedSMEM_offset_0_alias:
	.zero		0
	.zero		64


//--------------------- .nv.constant0._Z15simulate_kernelP17curandStateXORWOWPiS1_ --------------------------
	.section	.nv.constant0._Z15simulate_kernelP17curandStateXORWOWPiS1_,"a",@progbits
	.sectionflags	@""
	.align	4
.nv.constant0._Z15simulate_kernelP17curandStateXORWOWPiS1_:
	.zero		920


//--------------------- .nv.constant0._Z12setup_kernelP17curandStateXORWOW --------------------------
	.section	.nv.constant0._Z12setup_kernelP17curandStateXORWOW,"a",@progbits
	.sectionflags	@""
	.align	4
.nv.constant0._Z12setup_kernelP17curandStateXORWOW:
	.zero		904


//--------------------- SYMBOLS --------------------------

	.type		.nv.reservedSmem.offset0,@object
	.size		.nv.reservedSmem.offset0,0x4
	.type		vprintf,@function
